	.headerflags	@"EF_CUDA_TEXMODE_UNIFIED EF_CUDA_64BIT_ADDRESS EF_CUDA_ACCELERATORS EF_CUDA_SM90 EF_CUDA_VIRTUAL_SM(EF_CUDA_SM90)"
	.elftype	@"ET_EXEC"


//--------------------- .nv.info                  --------------------------
	.section	.nv.info,"",@"SHT_CUDA_INFO"
	.align	4


	//----- nvinfo : EIATTR_REGCOUNT
	.align		4
        /*0000*/ 	.byte	0x04, 0x2f
        /*0002*/ 	.short	(.L_2 - .L_1)
	.align		4
.L_1:
        /*0004*/ 	.word	index@(triton_)
        /*0008*/ 	.word	0x0000002f


	//----- nvinfo : EIATTR_MIN_STACK_SIZE
	.align		4
.L_2:
        /*000c*/ 	.byte	0x04, 0x12
        /*000e*/ 	.short	(.L_4 - .L_3)
	.align		4
.L_3:
        /*0010*/ 	.word	index@(triton_)
        /*0014*/ 	.word	0x00000000


	//----- nvinfo : EIATTR_FRAME_SIZE
	.align		4
.L_4:
        /*0018*/ 	.byte	0x04, 0x11
        /*001a*/ 	.short	(.L_6 - .L_5)
	.align		4
.L_5:
        /*001c*/ 	.word	index@(triton_)
        /*0020*/ 	.word	0x00000000


	//----- nvinfo : EIATTR_MIN_STACK_SIZE
	.align		4
.L_6:
        /*0024*/ 	.byte	0x04, 0x12
        /*0026*/ 	.short	(.L_8 - .L_7)
	.align		4
.L_7:
        /*0028*/ 	.word	index@(triton_)
        /*002c*/ 	.word	0x00000000
.L_8:


//--------------------- .nv.info.triton_          --------------------------
	.section	.nv.info.triton_,"",@"SHT_CUDA_INFO"
	.sectionflags	@""
	.align	4


	//----- nvinfo : EIATTR_CUDA_API_VERSION
	.align		4
        /*0000*/ 	.byte	0x04, 0x37
        /*0002*/ 	.short	(.L_10 - .L_9)
.L_9:
        /*0004*/ 	.word	0x0000007c


	//----- nvinfo : EIATTR_KPARAM_INFO
	.align		4
.L_10:
        /*0008*/ 	.byte	0x04, 0x17
        /*000a*/ 	.short	(.L_12 - .L_11)
.L_11:
        /*000c*/ 	.word	0x00000000
        /*0010*/ 	.short	0x0008
        /*0012*/ 	.short	0x003c
        /*0014*/ 	.byte	0x00, 0xf0, 0x11, 0x00


	//----- nvinfo : EIATTR_KPARAM_INFO
	.align		4
.L_12:
        /*0018*/ 	.byte	0x04, 0x17
        /*001a*/ 	.short	(.L_14 - .L_13)
.L_13:
        /*001c*/ 	.word	0x00000000
        /*0020*/ 	.short	0x0007
        /*0022*/ 	.short	0x0038
        /*0024*/ 	.byte	0x00, 0xf0, 0x11, 0x00


	//----- nvinfo : EIATTR_KPARAM_INFO
	.align		4
.L_14:
        /*0028*/ 	.byte	0x04, 0x17
        /*002a*/ 	.short	(.L_16 - .L_15)
.L_15:
        /*002c*/ 	.word	0x00000000
        /*0030*/ 	.short	0x0006
        /*0032*/ 	.short	0x0030
        /*0034*/ 	.byte	0x00, 0xf0, 0x21, 0x00


	//----- nvinfo : EIATTR_KPARAM_INFO
	.align		4
.L_16:
        /*0038*/ 	.byte	0x04, 0x17
        /*003a*/ 	.short	(.L_18 - .L_17)
.L_17:
        /*003c*/ 	.word	0x00000000
        /*0040*/ 	.short	0x0005
        /*0042*/ 	.short	0x0028
        /*0044*/ 	.byte	0x00, 0xf0, 0x21, 0x00


	//----- nvinfo : EIATTR_KPARAM_INFO
	.align		4
.L_18:
        /*0048*/ 	.byte	0x04, 0x17
        /*004a*/ 	.short	(.L_20 - .L_19)
.L_19:
        /*004c*/ 	.word	0x00000000
        /*0050*/ 	.short	0x0004
        /*0052*/ 	.short	0x0020
        /*0054*/ 	.byte	0x00, 0xf0, 0x21, 0x00


	//----- nvinfo : EIATTR_KPARAM_INFO
	.align		4
.L_20:
        /*0058*/ 	.byte	0x04, 0x17
        /*005a*/ 	.short	(.L_22 - .L_21)
.L_21:
        /*005c*/ 	.word	0x00000000
        /*0060*/ 	.short	0x0003
        /*0062*/ 	.short	0x0018
        /*0064*/ 	.byte	0x00, 0xf0, 0x21, 0x00


	//----- nvinfo : EIATTR_KPARAM_INFO
	.align		4
.L_22:
        /*0068*/ 	.byte	0x04, 0x17
        /*006a*/ 	.short	(.L_24 - .L_23)
.L_23:
        /*006c*/ 	.word	0x00000000
        /*0070*/ 	.short	0x0002
        /*0072*/ 	.short	0x0010
        /*0074*/ 	.byte	0x00, 0xf0, 0x21, 0x00


	//----- nvinfo : EIATTR_KPARAM_INFO
	.align		4
.L_24:
        /*0078*/ 	.byte	0x04, 0x17
        /*007a*/ 	.short	(.L_26 - .L_25)
.L_25:
        /*007c*/ 	.word	0x00000000
        /*0080*/ 	.short	0x0001
        /*0082*/ 	.short	0x0008
        /*0084*/ 	.byte	0x00, 0xf0, 0x21, 0x00


	//----- nvinfo : EIATTR_KPARAM_INFO
	.align		4
.L_26:
        /*0088*/ 	.byte	0x04, 0x17
        /*008a*/ 	.short	(.L_28 - .L_27)
.L_27:
        /*008c*/ 	.word	0x00000000
        /*0090*/ 	.short	0x0000
        /*0092*/ 	.short	0x0000
        /*0094*/ 	.byte	0x00, 0xf0, 0x21, 0x00


	//----- nvinfo : EIATTR_SPARSE_MMA_MASK
	.align		4
.L_28:
        /*0098*/ 	.byte	0x03, 0x50
        /*009a*/ 	.short	0x0000


	//----- nvinfo : EIATTR_MAXREG_COUNT
	.align		4
        /*009c*/ 	.byte	0x03, 0x1b
        /*009e*/ 	.short	0x0080


	//----- nvinfo : EIATTR_COOP_GROUP_MASK_REGIDS
	.align		4
        /*00a0*/ 	.byte	0x04, 0x29
        /*00a2*/ 	.short	(.L_30 - .L_29)


	//   ....[0]....
.L_29:
        /*00a4*/ 	.word	0xffffffff


	//   ....[1]....
        /*00a8*/ 	.word	0xffffffff


	//   ....[2]....
        /*00ac*/ 	.word	0xffffffff


	//   ....[3]....
        /*00b0*/ 	.word	0xffffffff


	//   ....[4]....
        /*00b4*/ 	.word	0xffffffff


	//   ....[5]....
        /*00b8*/ 	.word	0xffffffff


	//   ....[6]....
        /*00bc*/ 	.word	0xffffffff


	//   ....[7]....
        /*00c0*/ 	.word	0xffffffff


	//   ....[8]....
        /*00c4*/ 	.word	0xffffffff


	//   ....[9]....
        /*00c8*/ 	.word	0xffffffff


	//   ....[10]....
        /*00cc*/ 	.word	0xffffffff


	//   ....[11]....
        /*00d0*/ 	.word	0xffffffff


	//   ....[12]....
        /*00d4*/ 	.word	0xffffffff


	//   ....[13]....
        /*00d8*/ 	.word	0xffffffff


	//   ....[14]....
        /*00dc*/ 	.word	0xffffffff


	//   ....[15]....
        /*00e0*/ 	.word	0xffffffff


	//   ....[16]....
        /*00e4*/ 	.word	0xffffffff


	//   ....[17]....
        /*00e8*/ 	.word	0xffffffff


	//----- nvinfo : EIATTR_COOP_GROUP_INSTR_OFFSETS
	.align		4
.L_30:
        /*00ec*/ 	.byte	0x04, 0x28
        /*00ee*/ 	.short	(.L_32 - .L_31)


	//   ....[0]....
.L_31:
        /*00f0*/ 	.word	0x00000dd0


	//   ....[1]....
        /*00f4*/ 	.word	0x00000fa0


	//   ....[2]....
        /*00f8*/ 	.word	0x000010f0


	//   ....[3]....
        /*00fc*/ 	.word	0x00001140


	//   ....[4]....
        /*0100*/ 	.word	0x00001180


	//   ....[5]....
        /*0104*/ 	.word	0x00001260


	//   ....[6]....
        /*0108*/ 	.word	0x000012b0


	//   ....[7]....
        /*010c*/ 	.word	0x000012e0


	//   ....[8]....
        /*0110*/ 	.word	0x000013b0


	//   ....[9]....
        /*0114*/ 	.word	0x00001400


	//   ....[10]....
        /*0118*/ 	.word	0x00001430


	//   ....[11]....
        /*011c*/ 	.word	0x00001500


	//   ....[12]....
        /*0120*/ 	.word	0x00001540


	//   ....[13]....
        /*0124*/ 	.word	0x00001670


	//   ....[14]....
        /*0128*/ 	.word	0x000016b0


	//   ....[15]....
        /*012c*/ 	.word	0x00001810


	//   ....[16]....
        /*0130*/ 	.word	0x00001820


	//   ....[17]....
        /*0134*/ 	.word	0x000018a0


	//----- nvinfo : EIATTR_EXIT_INSTR_OFFSETS
	.align		4
.L_32:
        /*0138*/ 	.byte	0x04, 0x1c
        /*013a*/ 	.short	(.L_34 - .L_33)


	//   ....[0]....
.L_33:
        /*013c*/ 	.word	0x00001f70


	//----- nvinfo : EIATTR_MAX_THREADS
	.align		4
.L_34:
        /*0140*/ 	.byte	0x04, 0x05
        /*0142*/ 	.short	(.L_36 - .L_35)
.L_35:
        /*0144*/ 	.word	0x00000200
        /*0148*/ 	.word	0x00000001
        /*014c*/ 	.word	0x00000001


	//----- nvinfo : EIATTR_CBANK_PARAM_SIZE
	.align		4
.L_36:
        /*0150*/ 	.byte	0x03, 0x19
        /*0152*/ 	.short	0x0040


	//----- nvinfo : EIATTR_PARAM_CBANK
	.align		4
        /*0154*/ 	.byte	0x04, 0x0a
        /*0156*/ 	.short	(.L_38 - .L_37)
	.align		4
.L_37:
        /*0158*/ 	.word	index@(.nv.constant0.triton_)
        /*015c*/ 	.short	0x0210
        /*015e*/ 	.short	0x0040


	//----- nvinfo : EIATTR_SW_WAR
	.align		4
.L_38:
        /*0160*/ 	.byte	0x04, 0x36
        /*0162*/ 	.short	(.L_40 - .L_39)
.L_39:
        /*0164*/ 	.word	0x00000008
.L_40:


//--------------------- .nv.callgraph             --------------------------
	.section	.nv.callgraph,"",@"SHT_CUDA_CALLGRAPH"
	.align	4
	.sectionentsize	8
	.align		4
        /*0000*/ 	.word	0x00000000
	.align		4
        /*0004*/ 	.word	0xffffffff
	.align		4
        /*0008*/ 	.word	0x00000000
	.align		4
        /*000c*/ 	.word	0xfffffffe
	.align		4
        /*0010*/ 	.word	0x00000000
	.align		4
        /*0014*/ 	.word	0xfffffffd
	.align		4
        /*0018*/ 	.word	0x00000000
	.align		4
        /*001c*/ 	.word	0xfffffffc


//--------------------- .nv.constant4             --------------------------
	.section	.nv.constant4,"a",@progbits
	.align	8
	.align		8
.nv.constant4:
        /*0000*/ 	.dword	_$_str


//--------------------- .text.triton_             --------------------------
	.section	.text.triton_,"ax",@progbits
	.sectionflags	@"SHF_BARRIERS=1"
	.align	128
        .global         triton_
        .type           triton_,@function
        .size           triton_,(.L_x_4 - triton_)
        .other          triton_,@"STO_CUDA_ENTRY STV_DEFAULT"
triton_:
.text.triton_:
[----:B------:R-:W0:Y:S02]  /*0000*/  LDC R1, c[0x0][0x28] ;  /* 0x00000a00ff017b82 */ /* 0x000e240000000800 */
[----:B------:R-:W1:Y:S01]  /*0010*/  S2R R5, SR_TID.X ;  /* 0x0000000000057919 */ /* 0x000e620000002100 */
[----:B------:R-:W-:Y:S01]  /*0020*/  ULDC UR4, c[0x0][0x248] ;  /* 0x0000920000047ab9 */ /* 0x000fe20000000800 */
[----:B------:R-:W-:Y:S01]  /*0030*/  ULDC.64 UR8, c[0x0][0x238] ;  /* 0x00008e0000087ab9 */ /* 0x000fe20000000a00 */
[----:B------:R-:W-:Y:S01]  /*0040*/  ULDC.64 UR10, c[0x0][0x220] ;  /* 0x00008800000a7ab9 */ /* 0x000fe20000000a00 */
[----:B------:R-:W2:Y:S01]  /*0050*/  S2R R4, SR_CTAID.X ;  /* 0x0000000000047919 */ /* 0x000ea20000002500 */
[----:B------:R-:W-:Y:S01]  /*0060*/  ULDC.64 UR6, c[0x0][0x228] ;  /* 0x00008a0000067ab9 */ /* 0x000fe20000000a00 */
[----:B------:R-:W-:Y:S01]  /*0070*/  HFMA2.MMA R36, -RZ, RZ, 0, 0 ;  /* 0x00000000ff247435 */ /* 0x000fe200000001ff */
[----:B------:R-:W-:Y:S02]  /*0080*/  CS2R R24, SRZ ;  /* 0x0000000000187805 */ /* 0x000fe4000001ff00 */
[----:B------:R-:W-:Y:S02]  /*0090*/  CS2R R26, SRZ ;  /* 0x00000000001a7805 */ /* 0x000fe4000001ff00 */
[----:B------:R-:W-:-:S02]  /*00a0*/  CS2R R28, SRZ ;  /* 0x00000000001c7805 */ /* 0x000fc4000001ff00 */
[----:B------:R-:W-:Y:S02]  /*00b0*/  CS2R R30, SRZ ;  /* 0x00000000001e7805 */ /* 0x000fe4000001ff00 */
[----:B------:R-:W-:Y:S02]  /*00c0*/  CS2R R32, SRZ ;  /* 0x0000000000207805 */ /* 0x000fe4000001ff00 */
[----:B------:R-:W-:Y:S02]  /*00d0*/  CS2R R34, SRZ ;  /* 0x0000000000227805 */ /* 0x000fe4000001ff00 */
[----:B-1----:R-:W-:Y:S02]  /*00e0*/  SHF.R.U32.HI R3, RZ, 0x6, R5 ;  /* 0x00000006ff037819 */ /* 0x002fe40000011605 */
[----:B------:R-:W-:Y:S02]  /*00f0*/  SHF.L.U32 R2, R5, 0x2, RZ ;  /* 0x0000000205027819 */ /* 0x000fe400000006ff */
[----:B------:R-:W-:-:S02]  /*0100*/  SGXT.U32 R3, R3, 0x3 ;  /* 0x000000030303781a */ /* 0x000fc40000000000 */
[----:B--2---:R-:W-:-:S03]  /*0110*/  SHF.L.U32 R0, R4, 0x3, RZ ;  /* 0x0000000304007819 */ /* 0x004fc600000006ff */
[----:B------:R-:W-:Y:S01]  /*0120*/  IMAD R7, R4, 0x8, R3 ;  /* 0x0000000804077824 */ /* 0x000fe200078e0203 */
[----:B------:R-:W-:Y:S02]  /*0130*/  LOP3.LUT R0, R0, R3, RZ, 0xfc, !PT ;  /* 0x0000000300007212 */ /* 0x000fe400078efcff */
[----:B------:R-:W-:Y:S02]  /*0140*/  LOP3.LUT R3, R5, 0x3f, RZ, 0xc0, !PT ;  /* 0x0000003f05037812 */ /* 0x000fe400078ec0ff */
[----:B------:R-:W-:Y:S02]  /*0150*/  LOP3.LUT R4, R2, 0xfc, RZ, 0xc0, !PT ;  /* 0x000000fc02047812 */ /* 0x000fe400078ec0ff */
[----:B------:R-:W-:Y:S01]  /*0160*/  ISETP.GE.AND P1, PT, R0, UR4, PT ;  /* 0x0000000400007c0c */ /* 0x000fe2000bf26270 */
[----:B------:R-:W-:Y:S01]  /*0170*/  IMAD.WIDE.U32 R2, R3, 0x8, RZ ;  /* 0x0000000803027825 */ /* 0x000fe200078e00ff */
[----:B------:R-:W-:-:S03]  /*0180*/  ULDC.64 UR4, c[0x0][0x230] ;  /* 0x00008c0000047ab9 */ /* 0x000fc60000000a00 */
[----:B------:R-:W-:Y:S01]  /*0190*/  IMAD R0, R7, 0xc00, R4 ;  /* 0x00000c0007007824 */ /* 0x000fe200078e0204 */
[----:B------:R-:W-:Y:S02]  /*01a0*/  LOP3.LUT R22, R2, 0x3000, RZ, 0xfc, !PT ;  /* 0x0000300002167812 */ /* 0x000fe400078efcff */
[----:B------:R-:W-:Y:S02]  /*01b0*/  IADD3 R16, P3, R2, UR8, RZ ;  /* 0x0000000802107c10 */ /* 0x000fe4000ff7e0ff */
[----:B------:R-:W-:Y:S02]  /*01c0*/  IADD3 R18, P4, R2, UR10, RZ ;  /* 0x0000000a02127c10 */ /* 0x000fe4000ff9e0ff */
[----:B------:R-:W-:Y:S02]  /*01d0*/  IADD3 R20, P0, R22, UR4, RZ ;  /* 0x0000000416147c10 */ /* 0x000fe4000ff1e0ff */
[----:B------:R-:W-:Y:S02]  /*01e0*/  IADD3 R22, P2, R22, UR6, RZ ;  /* 0x0000000616167c10 */ /* 0x000fe4000ff5e0ff */
[----:B------:R-:W-:-:S02]  /*01f0*/  IADD3.X R17, R3, UR9, RZ, P3, !PT ;  /* 0x0000000903117c10 */ /* 0x000fc40009ffe4ff */
[----:B------:R-:W-:Y:S02]  /*0200*/  IADD3.X R19, R3, UR11, RZ, P4, !PT ;  /* 0x0000000b03137c10 */ /* 0x000fe4000a7fe4ff */
[----:B------:R-:W-:Y:S02]  /*0210*/  IADD3.X R21, R3, UR5, RZ, P0, !PT ;  /* 0x0000000503157c10 */ /* 0x000fe400087fe4ff */
[----:B------:R-:W-:Y:S01]  /*0220*/  IADD3.X R23, R3, UR7, RZ, P2, !PT ;  /* 0x0000000703177c10 */ /* 0x000fe200097fe4ff */
[----:B------:R-:W-:-:S06]  /*0230*/  ULDC.64 UR6, c[0x0][0x208] ;  /* 0x0000820000067ab9 */ /* 0x000fcc0000000a00 */
.L_x_1:
[----:B------:R-:W1:Y:S01]  /*0240*/  LDC.64 R2, c[0x0][0x218] ;  /* 0x00008600ff027b82 */ /* 0x000e620000000a00 */
[----:B------:R-:W-:Y:S02]  /*0250*/  IADD3 R7, R0, R33, RZ ;  /* 0x0000002100077210 */ /* 0x000fe40007ffe0ff */
[----:B------:R-:W-:Y:S01]  /*0260*/  CS2R R12, SRZ ;  /* 0x00000000000c7805 */ /* 0x000fe2000001ff00 */
[----:B------:R-:W2:Y:S04]  /*0270*/  LDG.E.EL.64 R14, desc[UR6][R18.64] ;  /* 0x00000006120e7981 */ /* 0x000ea8000c2e1b00 */
[----:B------:R-:W3:Y:S04]  /*0280*/  LDG.E.EL.64 R4, desc[UR6][R22.64] ;  /* 0x0000000616047981 */ /* 0x000ee8000c2e1b00 */
[----:B------:R-:W4:Y:S01]  /*0290*/  LDG.E.EL.64 R10, desc[UR6][R20.64] ;  /* 0x00000006140a7981 */ /* 0x000f22000c2e1b00 */
[----:B-1----:R-:W-:-:S02]  /*02a0*/  IMAD.WIDE R8, R7, 0x2, R2 ;  /* 0x0000000207087825 */ /* 0x002fc400078e0202 */
[----:B------:R-:W1:Y:S03]  /*02b0*/  LDC.64 R2, c[0x0][0x210] ;  /* 0x00008400ff027b82 */ /* 0x000e660000000a00 */
[----:B------:R-:W5:Y:S04]  /*02c0*/  @!P1 LDG.E.EF.64 R12, desc[UR6][R8.64] ;  /* 0x00000006080c9981 */ /* 0x000f68000c0e1b00 */
[----:B------:R-:W3:Y:S01]  /*02d0*/  LDG.E.EL.64 R8, desc[UR6][R16.64] ;  /* 0x0000000610087981 */ /* 0x000ee2000c2e1b00 */
[----:B-1----:R-:W-:Y:S01]  /*02e0*/  IMAD.WIDE R2, R7, 0x2, R2 ;  /* 0x0000000207027825 */ /* 0x002fe200078e0202 */
[----:B------:R-:W-:-:S06]  /*02f0*/  CS2R R6, SRZ ;  /* 0x0000000000067805 */ /* 0x000fcc000001ff00 */
[----:B------:R-:W4:Y:S01]  /*0300*/  @!P1 LDG.E.EF.64 R6, desc[UR6][R2.64] ;  /* 0x0000000602069981 */ /* 0x000f22000c0e1b00 */
[----:B------:R-:W-:Y:S02]  /*0310*/  ISETP.NE.AND P0, PT, R33, RZ, PT ;  /* 0x000000ff2100720c */ /* 0x000fe40003f05270 */
[C---:B--2---:R-:W-:Y:S01]  /*0320*/  PRMT R37, R14.reuse, 0x7632, R37 ;  /* 0x000076320e257816 */ /* 0x044fe20000000025 */
[----:B------:R-:W-:Y:S01]  /*0330*/  IMAD.U32 R39, R14, 0x10000, RZ ;  /* 0x000100000e277824 */ /* 0x000fe200078e00ff */
[C---:B------:R-:W-:Y:S02]  /*0340*/  PRMT R38, R15.reuse, 0x7632, R38 ;  /* 0x000076320f267816 */ /* 0x040fe40000000026 */
[----:B------:R-:W-:Y:S02]  /*0350*/  SHF.L.U32 R42, R15, 0x10, RZ ;  /* 0x000000100f2a7819 */ /* 0x000fe400000006ff */
[----:B------:R-:W-:Y:S01]  /*0360*/  SHF.L.U32 R40, R37, 0x10, RZ ;  /* 0x0000001025287819 */ /* 0x000fe200000006ff */
[----:B------:R-:W-:Y:S01]  /*0370*/  IMAD.U32 R41, R38, 0x10000, RZ ;  /* 0x0001000026297824 */ /* 0x000fe200078e00ff */
[----:B-----5:R-:W-:-:S02]  /*0380*/  SEL R12, R12, RZ, !P1 ;  /* 0x000000ff0c0c7207 */ /* 0x020fc40004800000 */
[----:B------:R-:W-:Y:S02]  /*0390*/  SEL R13, R13, RZ, !P1 ;  /* 0x000000ff0d0d7207 */ /* 0x000fe40004800000 */
[C---:B------:R-:W-:Y:S02]  /*03a0*/  PRMT R14, R12.reuse, 0x7632, R14 ;  /* 0x000076320c0e7816 */ /* 0x040fe4000000000e */
[C---:B------:R-:W-:Y:S02]  /*03b0*/  PRMT R15, R13.reuse, 0x7632, R15 ;  /* 0x000076320d0f7816 */ /* 0x040fe4000000000f */
[----:B------:R-:W-:Y:S02]  /*03c0*/  SHF.L.U32 R12, R12, 0x10, RZ ;  /* 0x000000100c0c7819 */ /* 0x000fe400000006ff */
[----:B------:R-:W-:Y:S01]  /*03d0*/  SHF.L.U32 R37, R13, 0x10, RZ ;  /* 0x000000100d257819 */ /* 0x000fe200000006ff */
[----:B------:R-:W-:Y:S01]  /*03e0*/  IMAD.U32 R13, R14, 0x10000, RZ ;  /* 0x000100000e0d7824 */ /* 0x000fe200078e00ff */
[----:B------:R-:W-:Y:S01]  /*03f0*/  SHF.L.U32 R38, R15, 0x10, RZ ;  /* 0x000000100f267819 */ /* 0x000fe200000006ff */
[----:B------:R-:W-:-:S02]  /*0400*/  FADD R14, R12, R39 ;  /* 0x000000270c0e7221 */ /* 0x000fc40000000000 */
[----:B------:R-:W-:Y:S01]  /*0410*/  FADD R12, R13, R40 ;  /* 0x000000280d0c7221 */ /* 0x000fe20000000000 */
[----:B------:R-:W-:Y:S01]  /*0420*/  FADD R15, R37, R42 ;  /* 0x0000002a250f7221 */ /* 0x000fe20000000000 */
[----:B------:R-:W-:Y:S01]  /*0430*/  FADD R13, R38, R41 ;  /* 0x00000029260d7221 */ /* 0x000fe20000000000 */
[C---:B---3--:R-:W-:Y:S02]  /*0440*/  PRMT R37, R4.reuse, 0x7632, R37 ;  /* 0x0000763204257816 */ /* 0x048fe40000000025 */
[----:B------:R-:W-:Y:S02]  /*0450*/  SHF.L.U32 R38, R4, 0x10, RZ ;  /* 0x0000001004267819 */ /* 0x000fe400000006ff */
[C---:B------:R-:W-:Y:S02]  /*0460*/  PRMT R4, R5.reuse, 0x7632, R4 ;  /* 0x0000763205047816 */ /* 0x040fe40000000004 */
[----:B------:R-:W-:Y:S01]  /*0470*/  SHF.L.U32 R40, R5, 0x10, RZ ;  /* 0x0000001005287819 */ /* 0x000fe200000006ff */
[C---:B----4-:R-:W-:Y:S01]  /*0480*/  IMAD.U32 R41, R10.reuse, 0x10000, RZ ;  /* 0x000100000a297824 */ /* 0x050fe200078e00ff */
[----:B------:R-:W-:-:S02]  /*0490*/  PRMT R5, R10, 0x7632, R5 ;  /* 0x000076320a057816 */ /* 0x000fc40000000005 */
[C---:B------:R-:W-:Y:S02]  /*04a0*/  PRMT R10, R11.reuse, 0x7632, R10 ;  /* 0x000076320b0a7816 */ /* 0x040fe4000000000a */
[----:B------:R-:W-:Y:S01]  /*04b0*/  SHF.L.U32 R11, R11, 0x10, RZ ;  /* 0x000000100b0b7819 */ /* 0x000fe200000006ff */
[----:B------:R-:W-:Y:S01]  /*04c0*/  IMAD.U32 R42, R5, 0x10000, RZ ;  /* 0x00010000052a7824 */ /* 0x000fe200078e00ff */
[----:B------:R-:W-:Y:S02]  /*04d0*/  SHF.L.U32 R4, R4, 0x10, RZ ;  /* 0x0000001004047819 */ /* 0x000fe400000006ff */
[----:B------:R-:W-:Y:S02]  /*04e0*/  SHF.L.U32 R5, R10, 0x10, RZ ;  /* 0x000000100a057819 */ /* 0x000fe400000006ff */
[----:B------:R-:W-:Y:S01]  /*04f0*/  SHF.L.U32 R39, R37, 0x10, RZ ;  /* 0x0000001025277819 */ /* 0x000fe200000006ff */
[----:B------:R-:W-:Y:S01]  /*0500*/  FADD R37, R38, R41 ;  /* 0x0000002926257221 */ /* 0x000fe20000000000 */
[----:B------:R-:W-:Y:S01]  /*0510*/  FADD R38, R40, R11 ;  /* 0x0000000b28267221 */ /* 0x000fe20000000000 */
[----:B------:R-:W-:Y:S01]  /*0520*/  FADD R40, R4, R5 ;  /* 0x0000000504287221 */ /* 0x000fe20000000000 */
[----:B------:R-:W-:-:S02]  /*0530*/  PRMT R4, R8, 0x7632, R4 ;  /* 0x0000763208047816 */ /* 0x000fc40000000004 */
[----:B------:R-:W-:Y:S02]  /*0540*/  PRMT R5, R9, 0x7632, R5 ;  /* 0x0000763209057816 */ /* 0x000fe40000000005 */
[----:B------:R-:W-:Y:S02]  /*0550*/  SEL R7, R7, RZ, !P1 ;  /* 0x000000ff07077207 */ /* 0x000fe40004800000 */
[----:B------:R-:W-:Y:S02]  /*0560*/  SEL R6, R6, RZ, !P1 ;  /* 0x000000ff06067207 */ /* 0x000fe40004800000 */
[----:B------:R-:W-:Y:S02]  /*0570*/  SHF.L.U32 R11, R8, 0x10, RZ ;  /* 0x00000010080b7819 */ /* 0x000fe400000006ff */
[----:B------:R-:W-:Y:S01]  /*0580*/  SHF.L.U32 R8, R9, 0x10, RZ ;  /* 0x0000001009087819 */ /* 0x000fe200000006ff */
[----:B------:R-:W-:Y:S01]  /*0590*/  IMAD.U32 R9, R4, 0x10000, RZ ;  /* 0x0001000004097824 */ /* 0x000fe200078e00ff */
[----:B------:R-:W-:-:S02]  /*05a0*/  SHF.L.U32 R10, R5, 0x10, RZ ;  /* 0x00000010050a7819 */ /* 0x000fc400000006ff */
[C---:B------:R-:W-:Y:S02]  /*05b0*/  PRMT R5, R7.reuse, 0x7632, R5 ;  /* 0x0000763207057816 */ /* 0x040fe40000000005 */
[C---:B------:R-:W-:Y:S02]  /*05c0*/  PRMT R4, R6.reuse, 0x7632, R4 ;  /* 0x0000763206047816 */ /* 0x040fe40000000004 */
[----:B------:R-:W-:Y:S01]  /*05d0*/  SHF.L.U32 R7, R7, 0x10, RZ ;  /* 0x0000001007077819 */ /* 0x000fe200000006ff */
[----:B------:R-:W-:Y:S01]  /*05e0*/  IMAD.U32 R5, R5, 0x10000, RZ ;  /* 0x0001000005057824 */ /* 0x000fe200078e00ff */
[----:B------:R-:W-:Y:S02]  /*05f0*/  SHF.L.U32 R6, R6, 0x10, RZ ;  /* 0x0000001006067819 */ /* 0x000fe400000006ff */
[----:B------:R-:W-:Y:S01]  /*0600*/  SHF.L.U32 R4, R4, 0x10, RZ ;  /* 0x0000001004047819 */ /* 0x000fe200000006ff */
[----:B------:R-:W-:Y:S01]  /*0610*/  FADD R7, R7, R8 ;  /* 0x0000000807077221 */ /* 0x000fe20000000000 */
[----:B------:R-:W-:Y:S01]  /*0620*/  FADD R10, R5, R10 ;  /* 0x0000000a050a7221 */ /* 0x000fe20000000000 */
[----:B------:R-:W-:Y:S01]  /*0630*/  FADD R6, R6, R11 ;  /* 0x0000000b06067221 */ /* 0x000fe20000000000 */
[----:B------:R-:W-:Y:S01]  /*0640*/  FADD R39, R39, R42 ;  /* 0x0000002a27277221 */ /* 0x000fe20000000000 */
[----:B------:R-:W-:Y:S01]  /*0650*/  FADD R4, R4, R9 ;  /* 0x0000000904047221 */ /* 0x000fe20000000000 */
[----:B------:R-:W-:Y:S01]  /*0660*/  FFMA R15, R38, R7, R15 ;  /* 0x00000007260f7223 */ /* 0x000fe2000000000f */
[----:B------:R-:W-:Y:S01]  /*0670*/  FFMA R5, R37, R6, R14 ;  /* 0x0000000625057223 */ /* 0x000fe2000000000e */
[----:B------:R-:W-:Y:S01]  /*0680*/  FFMA R13, R40, R10, R13 ;  /* 0x0000000a280d7223 */ /* 0x000fe2000000000d */
[----:B------:R-:W-:Y:S01]  /*0690*/  FFMA R12, R39, R4, R12 ;  /* 0x00000004270c7223 */ /* 0x000fe2000000000c */
[----:B------:R-:W-:Y:S01]  /*06a0*/  MOV R7, 0x3f800000 ;  /* 0x3f80000000077802 */ /* 0x000fe20000000f00 */
[----:B------:R-:W-:Y:S01]  /*06b0*/  IMAD.MOV.U32 R40, RZ, RZ, RZ ;  /* 0x000000ffff287224 */ /* 0x000fe200078e00ff */
[----:B------:R-:W-:Y:S01]  /*06c0*/  MOV R11, RZ ;  /* 0x000000ff000b7202 */ /* 0x000fe20000000f00 */
[----:B------:R-:W-:Y:S01]  /*06d0*/  IMAD.MOV.U32 R9, RZ, RZ, 0x3f800000 ;  /* 0x3f800000ff097424 */ /* 0x000fe200078e00ff */
[----:B------:R-:W-:Y:S01]  /*06e0*/  MOV R39, RZ ;  /* 0x000000ff00277202 */ /* 0x000fe20000000f00 */
[----:B------:R-:W-:Y:S01]  /*06f0*/  IMAD.MOV.U32 R14, RZ, RZ, R12 ;  /* 0x000000ffff0e7224 */ /* 0x000fe200078e000c */
[----:B------:R-:W-:-:S02]  /*0700*/  MOV R42, RZ ;  /* 0x000000ff002a7202 */ /* 0x000fc40000000f00 */
[----:B------:R-:W-:Y:S02]  /*0710*/  MOV R6, 0x3f800000 ;  /* 0x3f80000000067802 */ /* 0x000fe40000000f00 */
[----:B------:R-:W-:Y:S02]  /*0720*/  MOV R8, 0x3f800000 ;  /* 0x3f80000000087802 */ /* 0x000fe40000000f00 */
[----:B------:R-:W-:Y:S02]  /*0730*/  MOV R10, R5 ;  /* 0x00000005000a7202 */ /* 0x000fe40000000f00 */
[----:B------:R-:W-:Y:S02]  /*0740*/  MOV R37, R15 ;  /* 0x0000000f00257202 */ /* 0x000fe40000000f00 */
[----:B------:R-:W-:Y:S01]  /*0750*/  MOV R38, R13 ;  /* 0x0000000d00267202 */ /* 0x000fe20000000f00 */
[----:B------:R-:W-:Y:S06]  /*0760*/  @!P0 BRA `(.L_x_0) ;  /* 0x0000000000e08947 */ /* 0x000fec0003800000 */
[----:B------:R-:W-:Y:S01]  /*0770*/  FADD R7, R24, 1 ;  /* 0x3f80000018077421 */ /* 0x000fe20000000000 */
[----:B------:R-:W-:Y:S01]  /*0780*/  FADD R6, R25, 1 ;  /* 0x3f80000019067421 */ /* 0x000fe20000000000 */
[----:B------:R-:W-:Y:S01]  /*0790*/  FADD R11, R5, -R32 ;  /* 0x80000020050b7221 */ /* 0x000fe20000000000 */
[----:B------:R-:W-:Y:S01]  /*07a0*/  FADD R8, R27, 1 ;  /* 0x3f8000001b087421 */ /* 0x000fe20000000000 */
[C---:B------:R-:W-:Y:S01]  /*07b0*/  FMUL R4, R7.reuse, 0.25 ;  /* 0x3e80000007047820 */ /* 0x040fe20000400000 */
[----:B------:R-:W-:Y:S01]  /*07c0*/  FSETP.GEU.AND P0, PT, |R7|, 1.175494350822287508e-38, PT ;  /* 0x008000000700780b */ /* 0x000fe20003f0e200 */
[C---:B------:R-:W-:Y:S01]  /*07d0*/  FMUL R9, R6.reuse, 0.25 ;  /* 0x3e80000006097820 */ /* 0x040fe20000400000 */
[----:B------:R-:W-:Y:S01]  /*07e0*/  FSETP.GEU.AND P2, PT, |R6|, 1.175494350822287508e-38, PT ;  /* 0x008000000600780b */ /* 0x000fe20003f4e200 */
[----:B------:R-:W-:Y:S01]  /*07f0*/  FMUL R14, R11, 0.25 ;  /* 0x3e8000000b0e7820 */ /* 0x000fe20000400000 */
[----:B------:R-:W-:Y:S01]  /*0800*/  FSETP.GT.AND P5, PT, |R7|, 8.50705917302346158658e+37, PT ;  /* 0x7e8000000700780b */ /* 0x000fe20003fa4200 */
[----:B------:R-:W-:Y:S01]  /*0810*/  FMUL R41, R8, 0.25 ;  /* 0x3e80000008297820 */ /* 0x000fe20000400000 */
[----:B------:R-:W-:Y:S01]  /*0820*/  FSETP.GT.AND P3, PT, |R6|, 8.50705917302346158658e+37, PT ;  /* 0x7e8000000600780b */ /* 0x000fe20003f64200 */
[----:B------:R-:W-:Y:S01]  /*0830*/  FADD R42, R13, -R36 ;  /* 0x800000240d2a7221 */ /* 0x000fe20000000000 */
[----:B------:R-:W-:Y:S01]  /*0840*/  FSEL R10, R4, R7, P5 ;  /* 0x00000007040a7208 */ /* 0x000fe20002800000 */
[----:B------:R-:W-:Y:S01]  /*0850*/  FADD R4, R12, -R35 ;  /* 0x800000230c047221 */ /* 0x000fe20000000000 */
[----:B------:R-:W-:Y:S01]  /*0860*/  FSEL R38, R9, R6, P3 ;  /* 0x0000000609267208 */ /* 0x000fe20001800000 */
[----:B------:R-:W-:Y:S01]  /*0870*/  FADD R9, R26, 1 ;  /* 0x3f8000001a097421 */ /* 0x000fe20000000000 */
[----:B------:R-:W-:Y:S01]  /*0880*/  FSETP.GEU.AND P4, PT, |R8|, 1.175494350822287508e-38, PT ;  /* 0x008000000800780b */ /* 0x000fe20003f8e200 */
[----:B------:R-:W-:Y:S01]  /*0890*/  @!P0 FMUL R10, R10, 16777216 ;  /* 0x4b8000000a0a8820 */ /* 0x000fe20000400000 */
[----:B------:R-:W-:Y:S01]  /*08a0*/  FMUL R39, R4, 0.25 ;  /* 0x3e80000004277820 */ /* 0x000fe20000400000 */
[----:B------:R-:W-:Y:S01]  /*08b0*/  @!P2 FMUL R38, R38, 16777216 ;  /* 0x4b8000002626a820 */ /* 0x000fe20000400000 */
[----:B------:R-:W-:Y:S01]  /*08c0*/  FSEL R14, R14, R11, P5 ;  /* 0x0000000b0e0e7208 */ /* 0x000fe20002800000 */
[----:B------:R-:W1:Y:S01]  /*08d0*/  MUFU.RCP R37, R10 ;  /* 0x0000000a00257308 */ /* 0x000e620000001000 */
[----:B------:R-:W-:Y:S01]  /*08e0*/  FSETP.GT.AND P5, PT, |R8|, 8.50705917302346158658e+37, PT ;  /* 0x7e8000000800780b */ /* 0x000fe20003fa4200 */
[----:B------:R-:W-:Y:S01]  /*08f0*/  FMUL R40, R9, 0.25 ;  /* 0x3e80000009287820 */ /* 0x000fe20000400000 */
[----:B------:R-:W-:Y:S01]  /*0900*/  FSEL R39, R39, R4, P3 ;  /* 0x0000000427277208 */ /* 0x000fe20001800000 */
[----:B------:R-:W-:Y:S01]  /*0910*/  @!P0 FMUL R14, R14, 16777216 ;  /* 0x4b8000000e0e8820 */ /* 0x000fe20000400000 */
[----:B------:R-:W-:-:S02]  /*0920*/  FSETP.GEU.AND P3, PT, |R9|, 1.175494350822287508e-38, PT ;  /* 0x008000000900780b */ /* 0x000fc40003f6e200 */
[----:B------:R-:W-:Y:S01]  /*0930*/  FSEL R43, R41, R8, P5 ;  /* 0x00000008292b7208 */ /* 0x000fe20002800000 */
[----:B------:R-:W2:Y:S01]  /*0940*/  MUFU.RCP R38, R38 ;  /* 0x0000002600267308 */ /* 0x000ea20000001000 */
[----:B------:R-:W-:Y:S01]  /*0950*/  FSETP.GT.AND P0, PT, |R9|, 8.50705917302346158658e+37, PT ;  /* 0x7e8000000900780b */ /* 0x000fe20003f04200 */
[----:B------:R-:W-:Y:S02]  /*0960*/  @!P2 FMUL R39, R39, 16777216 ;  /* 0x4b8000002727a820 */ /* 0x000fe40000400000 */
[----:B------:R-:W-:Y:S01]  /*0970*/  @!P4 FMUL R43, R43, 16777216 ;  /* 0x4b8000002b2bc820 */ /* 0x000fe20000400000 */
[----:B------:R-:W-:Y:S01]  /*0980*/  FSEL R40, R40, R9, P0 ;  /* 0x0000000928287208 */ /* 0x000fe20000000000 */
[----:B-1----:R-:W-:Y:S01]  /*0990*/  FFMA R10, R37, R14, R32 ;  /* 0x0000000e250a7223 */ /* 0x002fe20000000020 */
[----:B------:R-:W-:-:S03]  /*09a0*/  FMUL R37, R42, 0.25 ;  /* 0x3e8000002a257820 */ /* 0x000fc60000400000 */
[----:B------:R-:W-:Y:S01]  /*09b0*/  @!P3 FMUL R40, R40, 16777216 ;  /* 0x4b8000002828b820 */ /* 0x000fe20000400000 */
[----:B------:R-:W1:Y:S01]  /*09c0*/  MUFU.RCP R43, R43 ;  /* 0x0000002b002b7308 */ /* 0x000e620000001000 */
[----:B------:R-:W-:Y:S01]  /*09d0*/  FSEL R44, R37, R42, P5 ;  /* 0x0000002a252c7208 */ /* 0x000fe20002800000 */
[----:B--2---:R-:W-:Y:S01]  /*09e0*/  FFMA R14, R38, R39, R35 ;  /* 0x00000027260e7223 */ /* 0x004fe20000000023 */
[----:B------:R-:W-:-:S03]  /*09f0*/  FADD R39, R15, -R34 ;  /* 0x800000220f277221 */ /* 0x000fc60000000000 */
[----:B------:R-:W-:Y:S02]  /*0a00*/  @!P4 FMUL R44, R44, 16777216 ;  /* 0x4b8000002c2cc820 */ /* 0x000fe40000400000 */
[----:B------:R2:W3:Y:S01]  /*0a10*/  MUFU.RCP R37, R40 ;  /* 0x0000002800257308 */ /* 0x0004e20000001000 */
[----:B------:R-:W-:-:S05]  /*0a20*/  FMUL R38, R39, 0.25 ;  /* 0x3e80000027267820 */ /* 0x000fca0000400000 */
[----:B------:R-:W-:Y:S01]  /*0a30*/  FSEL R41, R38, R39, P0 ;  /* 0x0000002726297208 */ /* 0x000fe20000000000 */
[----:B-1----:R-:W-:Y:S01]  /*0a40*/  FFMA R38, R43, R44, R36 ;  /* 0x0000002c2b267223 */ /* 0x002fe20000000024 */
[----:B--2---:R-:W-:-:S03]  /*0a50*/  FADD R40, R12, -R14 ;  /* 0x8000000e0c287221 */ /* 0x004fc60000000000 */
[----:B------:R-:W-:Y:S01]  /*0a60*/  @!P3 FMUL R41, R41, 16777216 ;  /* 0x4b8000002929b820 */ /* 0x000fe20000400000 */
[----:B------:R-:W-:Y:S01]  /*0a70*/  FFMA R40, R4, R40, R29 ;  /* 0x0000002804287223 */ /* 0x000fe2000000001d */
[----:B------:R-:W-:Y:S02]  /*0a80*/  FADD R4, R5, -R10 ;  /* 0x8000000a05047221 */ /* 0x000fe40000000000 */
[----:B---3--:R-:W-:Y:S01]  /*0a90*/  FFMA R37, R37, R41, R34 ;  /* 0x0000002925257223 */ /* 0x008fe20000000022 */
[----:B------:R-:W-:Y:S01]  /*0aa0*/  FADD R41, R13, -R38 ;  /* 0x800000260d297221 */ /* 0x000fe20000000000 */
[----:B------:R-:W-:-:S03]  /*0ab0*/  FFMA R11, R11, R4, R28 ;  /* 0x000000040b0b7223 */ /* 0x000fc6000000001c */
[----:B------:R-:W-:Y:S01]  /*0ac0*/  FFMA R42, R42, R41, R31 ;  /* 0x000000292a2a7223 */ /* 0x000fe2000000001f */
[----:B------:R-:W-:-:S04]  /*0ad0*/  FADD R41, R15, -R37 ;  /* 0x800000250f297221 */ /* 0x000fc80000000000 */
[----:B------:R-:W-:-:S07]  /*0ae0*/  FFMA R39, R39, R41, R30 ;  /* 0x0000002927277223 */ /* 0x000fce000000001e */
.L_x_0:
[----:B------:R-:W-:Y:S02]  /*0af0*/  IADD3 R33, R33, 0x100, RZ ;  /* 0x0000010021217810 */ /* 0x000fe40007ffe0ff */
[----:B------:R-:W-:Y:S02]  /*0b00*/  F2FP.BF16.F32.PACK_AB R4, R12, R5 ;  /* 0x000000050c04723e */ /* 0x000fe400000010ff */
[----:B------:R-:W-:Y:S02]  /*0b10*/  ISETP.GE.U32.AND P0, PT, R33, 0xc00, PT ;  /* 0x00000c002100780c */ /* 0x000fe40003f06070 */
[----:B------:R-:W-:Y:S02]  /*0b20*/  F2FP.BF16.F32.PACK_AB R5, R13, R15 ;  /* 0x0000000f0d05723e */ /* 0x000fe400000010ff */
[----:B------:R-:W-:Y:S02]  /*0b30*/  IADD3 R22, P3, R22, 0x200, RZ ;  /* 0x0000020016167810 */ /* 0x000fe40007f7e0ff */
[----:B------:R-:W-:Y:S01]  /*0b40*/  IADD3 R20, P2, R20, 0x200, RZ ;  /* 0x0000020014147810 */ /* 0x000fe20007f5e0ff */
[----:B------:R1:W-:Y:S01]  /*0b50*/  @!P1 STG.E.64 desc[UR6][R2.64], R4 ;  /* 0x0000000402009986 */ /* 0x0003e2000c101b06 */
[----:B------:R-:W-:Y:S01]  /*0b60*/  IADD3 R16, P4, R16, 0x200, RZ ;  /* 0x0000020010107810 */ /* 0x000fe20007f9e0ff */
[----:B------:R-:W-:Y:S01]  /*0b70*/  IMAD.X R23, RZ, RZ, R23, P3 ;  /* 0x000000ffff177224 */ /* 0x000fe200018e0617 */
[----:B------:R-:W-:-:S02]  /*0b80*/  IADD3 R18, P5, R18, 0x200, RZ ;  /* 0x0000020012127810 */ /* 0x000fc40007fbe0ff */
[----:B------:R-:W-:Y:S02]  /*0b90*/  FSEL R32, R10, R32, !P1 ;  /* 0x000000200a207208 */ /* 0x000fe40004800000 */
[----:B------:R-:W-:Y:S02]  /*0ba0*/  FSEL R35, R14, R35, !P1 ;  /* 0x000000230e237208 */ /* 0x000fe40004800000 */
[----:B------:R-:W-:Y:S02]  /*0bb0*/  FSEL R34, R37, R34, !P1 ;  /* 0x0000002225227208 */ /* 0x000fe40004800000 */
[----:B------:R-:W-:Y:S02]  /*0bc0*/  FSEL R36, R38, R36, !P1 ;  /* 0x0000002426247208 */ /* 0x000fe40004800000 */
[----:B------:R-:W-:Y:S02]  /*0bd0*/  FSEL R28, R11, R28, !P1 ;  /* 0x0000001c0b1c7208 */ /* 0x000fe40004800000 */
[----:B------:R-:W-:-:S02]  /*0be0*/  FSEL R29, R40, R29, !P1 ;  /* 0x0000001d281d7208 */ /* 0x000fc40004800000 */
[----:B------:R-:W-:Y:S02]  /*0bf0*/  FSEL R30, R39, R30, !P1 ;  /* 0x0000001e271e7208 */ /* 0x000fe40004800000 */
[----:B------:R-:W-:Y:S02]  /*0c00*/  FSEL R31, R42, R31, !P1 ;  /* 0x0000001f2a1f7208 */ /* 0x000fe40004800000 */
[----:B------:R-:W-:Y:S02]  /*0c10*/  FSEL R24, R7, R24, !P1 ;  /* 0x0000001807187208 */ /* 0x000fe40004800000 */
[----:B------:R-:W-:Y:S02]  /*0c20*/  FSEL R25, R6, R25, !P1 ;  /* 0x0000001906197208 */ /* 0x000fe40004800000 */
[----:B------:R-:W-:Y:S02]  /*0c30*/  FSEL R26, R9, R26, !P1 ;  /* 0x0000001a091a7208 */ /* 0x000fe40004800000 */
[----:B------:R-:W-:-:S02]  /*0c40*/  FSEL R27, R8, R27, !P1 ;  /* 0x0000001b081b7208 */ /* 0x000fc40004800000 */
[----:B------:R-:W-:Y:S02]  /*0c50*/  IADD3.X R21, RZ, R21, RZ, P2, !PT ;  /* 0x00000015ff157210 */ /* 0x000fe400017fe4ff */
[----:B------:R-:W-:Y:S02]  /*0c60*/  IADD3.X R17, RZ, R17, RZ, P4, !PT ;  /* 0x00000011ff117210 */ /* 0x000fe400027fe4ff */
[----:B------:R-:W-:Y:S01]  /*0c70*/  IADD3.X R19, RZ, R19, RZ, P5, !PT ;  /* 0x00000013ff137210 */ /* 0x000fe20002ffe4ff */
[----:B-1----:R-:W-:Y:S06]  /*0c80*/  @!P0 BRA `(.L_x_1) ;  /* 0xfffffff4006c8947 */ /* 0x002fec000383ffff */
[----:B------:R-:W-:Y:S01]  /*0c90*/  FADD R7, R24, R25 ;  /* 0x0000001918077221 */ /* 0x000fe20000000000 */
[----:B------:R-:W-:Y:S01]  /*0ca0*/  FMUL R8, R25, 0.25 ;  /* 0x3e80000019087820 */ /* 0x000fe20000400000 */
[----:B------:R-:W-:Y:S01]  /*0cb0*/  FADD R35, -R32, R35 ;  /* 0x0000002320237221 */ /* 0x000fe20000000100 */
[----:B------:R-:W-:Y:S01]  /*0cc0*/  FADD R29, R28, R29 ;  /* 0x0000001d1c1d7221 */ /* 0x000fe20000000000 */
[C---:B------:R-:W-:Y:S01]  /*0cd0*/  FMUL R2, R7.reuse, 0.25 ;  /* 0x3e80000007027820 */ /* 0x040fe20000400000 */
[C---:B------:R-:W-:Y:S01]  /*0ce0*/  FSETP.GEU.AND P0, PT, |R7|.reuse, 1.175494350822287508e-38, PT ;  /* 0x008000000700780b */ /* 0x040fe20003f0e200 */
[----:B------:R-:W-:Y:S01]  /*0cf0*/  FADD R10, R26, R7 ;  /* 0x000000071a0a7221 */ /* 0x000fe20000000000 */
[----:B------:R-:W-:Y:S01]  /*0d00*/  FSETP.GT.AND P5, PT, |R7|, 8.50705917302346158658e+37, PT ;  /* 0x7e8000000700780b */ /* 0x000fe20003fa4200 */
[----:B------:R-:W1:Y:S01]  /*0d10*/  S2UR UR5, SR_CgaCtaId ;  /* 0x00000000000579c3 */ /* 0x000e620000008800 */
[----:B------:R-:W-:Y:S01]  /*0d20*/  UMOV UR4, 0x400 ;  /* 0x0000040000047882 */ /* 0x000fe20000000000 */
[----:B------:R-:W-:Y:S01]  /*0d30*/  FMUL R9, R10, 0.25 ;  /* 0x3e8000000a097820 */ /* 0x000fe20000400000 */
[----:B------:R-:W-:Y:S01]  /*0d40*/  FSEL R6, R2, R7, P5 ;  /* 0x0000000702067208 */ /* 0x000fe20002800000 */
[----:B------:R-:W-:Y:S01]  /*0d50*/  FADD R2, R27, R10 ;  /* 0x0000000a1b027221 */ /* 0x000fe20000000000 */
[C---:B------:R-:W-:Y:S01]  /*0d60*/  FSETP.GEU.AND P3, PT, |R10|.reuse, 1.175494350822287508e-38, PT ;  /* 0x008000000a00780b */ /* 0x040fe20003f6e200 */
[----:B------:R-:W-:Y:S01]  /*0d70*/  ULDC.64 UR8, c[0x0][0x228] ;  /* 0x00008a0000087ab9 */ /* 0x000fe20000000a00 */
[----:B------:R-:W-:Y:S01]  /*0d80*/  FSETP.GT.AND P2, PT, |R10|, 8.50705917302346158658e+37, PT ;  /* 0x7e8000000a00780b */ /* 0x000fe20003f44200 */
[C---:B------:R-:W-:Y:S01]  /*0d90*/  FMUL R13, R2.reuse, 0.25 ;  /* 0x3e800000020d7820 */ /* 0x040fe20000400000 */
[----:B------:R-:W-:Y:S01]  /*0da0*/  FSETP.GEU.AND P4, PT, |R2|, 1.175494350822287508e-38, PT ;  /* 0x008000000200780b */ /* 0x000fe20003f8e200 */
[----:B------:R-:W-:Y:S01]  /*0db0*/  @!P0 FMUL R6, R6, 16777216 ;  /* 0x4b80000006068820 */ /* 0x000fe20000400000 */
[----:B------:R-:W-:Y:S01]  /*0dc0*/  FSEL R11, R9, R10, P2 ;  /* 0x0000000a090b7208 */ /* 0x000fe20001000000 */
[----:B------:R-:W2:Y:S01]  /*0dd0*/  SHFL.BFLY PT, R15, R2, 0x10, 0x1f ;  /* 0x0e001f00020f7f89 */ /* 0x000ea200000e0000 */
[----:B------:R-:W-:Y:S01]  /*0de0*/  FSEL R25, R8, R25, P5 ;  /* 0x0000001908197208 */ /* 0x000fe20002800000 */
[----:B------:R-:W-:Y:S01]  /*0df0*/  FMUL R9, R26, 0.25 ;  /* 0x3e8000001a097820 */ /* 0x000fe20000400000 */
[----:B------:R-:W-:Y:S01]  /*0e00*/  FSETP.GT.AND P5, PT, |R2|, 8.50705917302346158658e+37, PT ;  /* 0x7e8000000200780b */ /* 0x000fe20003fa4200 */
[----:B------:R-:W3:Y:S01]  /*0e10*/  MUFU.RCP R6, R6 ;  /* 0x0000000600067308 */ /* 0x000ee20000001000 */
[----:B------:R-:W-:Y:S01]  /*0e20*/  FMUL R8, R27, 0.25 ;  /* 0x3e8000001b087820 */ /* 0x000fe20000400000 */
[----:B------:R-:W-:Y:S01]  /*0e30*/  @!P3 FMUL R11, R11, 16777216 ;  /* 0x4b8000000b0bb820 */ /* 0x000fe20000400000 */
[----:B------:R-:W-:Y:S01]  /*0e40*/  FSEL R13, R13, R2, P5 ;  /* 0x000000020d0d7208 */ /* 0x000fe20002800000 */
[----:B------:R-:W-:Y:S01]  /*0e50*/  @!P0 FMUL R25, R25, 16777216 ;  /* 0x4b80000019198820 */ /* 0x000fe20000400000 */
[----:B------:R-:W-:Y:S01]  /*0e60*/  FSEL R26, R9, R26, P2 ;  /* 0x0000001a091a7208 */ /* 0x000fe20001000000 */
[----:B------:R-:W-:Y:S01]  /*0e70*/  FMUL R9, R35, R35 ;  /* 0x0000002323097220 */ /* 0x000fe20000400000 */
[----:B------:R-:W-:Y:S01]  /*0e80*/  FSETP.NEU.AND P0, PT, R7, RZ, PT ;  /* 0x000000ff0700720b */ /* 0x000fe20003f0d000 */
[----:B------:R-:W4:Y:S01]  /*0e90*/  MUFU.RCP R11, R11 ;  /* 0x0000000b000b7308 */ /* 0x000f220000001000 */
[----:B------:R-:W-:Y:S01]  /*0ea0*/  @!P4 FMUL R13, R13, 16777216 ;  /* 0x4b8000000d0dc820 */ /* 0x000fe20000400000 */
[----:B------:R-:W-:Y:S01]  /*0eb0*/  @!P3 FMUL R26, R26, 16777216 ;  /* 0x4b8000001a1ab820 */ /* 0x000fe20000400000 */
[----:B------:R-:W-:Y:S01]  /*0ec0*/  FSEL R8, R8, R27, P5 ;  /* 0x0000001b08087208 */ /* 0x000fe20002800000 */
[----:B------:R-:W-:Y:S01]  /*0ed0*/  FMUL R9, R24, R9 ;  /* 0x0000000918097220 */ /* 0x000fe20000400000 */
[----:B------:R-:W-:Y:S01]  /*0ee0*/  FSETP.NEU.AND P2, PT, R2, RZ, PT ;  /* 0x000000ff0200720b */ /* 0x000fe20003f4d000 */
[----:B-1----:R-:W-:Y:S01]  /*0ef0*/  UPRMT UR4, UR5, 0x654, UR4 ;  /* 0x0000065405047896 */ /* 0x002fe20008000004 */
[----:B---3--:R-:W-:Y:S01]  /*0f00*/  FMUL R6, R6, R25 ;  /* 0x0000001906067220 */ /* 0x008fe20000400000 */
[----:B------:R-:W1:Y:S01]  /*0f10*/  MUFU.RCP R13, R13 ;  /* 0x0000000d000d7308 */ /* 0x000e620000001000 */
[----:B------:R-:W-:-:S03]  /*0f20*/  @!P4 FMUL R8, R8, 16777216 ;  /* 0x4b8000000808c820 */ /* 0x000fc60000400000 */
[----:B------:R-:W-:Y:S01]  /*0f30*/  FSEL R6, R6, RZ, P0 ;  /* 0x000000ff06067208 */ /* 0x000fe20000000000 */
[----:B--2---:R-:W-:Y:S01]  /*0f40*/  FADD R12, R2, R15 ;  /* 0x0000000f020c7221 */ /* 0x004fe20000000000 */
[----:B------:R-:W-:Y:S01]  /*0f50*/  FSETP.NEU.AND P0, PT, R10, RZ, PT ;  /* 0x000000ff0a00720b */ /* 0x000fe20003f0d000 */
[----:B----4-:R-:W-:Y:S02]  /*0f60*/  FMUL R11, R11, R26 ;  /* 0x0000001a0b0b7220 */ /* 0x010fe40000400000 */
[----:B------:R-:W-:Y:S01]  /*0f70*/  FFMA R35, R35, R6, R32 ;  /* 0x0000000623237223 */ /* 0x000fe20000000020 */
[----:B------:R-:W-:Y:S01]  /*0f80*/  FFMA R9, R6, R9, R29 ;  /* 0x0000000906097223 */ /* 0x000fe2000000001d */
[----:B------:R-:W-:Y:S01]  /*0f90*/  FSETP.GEU.AND P3, PT, |R12|, 1.175494350822287508e-38, PT ;  /* 0x008000000c00780b */ /* 0x000fe20003f6e200 */
[----:B------:R-:W2:Y:S01]  /*0fa0*/  SHFL.BFLY PT, R17, R12, 0x8, 0x1f ;  /* 0x0d001f000c117f89 */ /* 0x000ea200000e0000 */
[----:B------:R-:W-:Y:S01]  /*0fb0*/  FADD R34, R34, -R35 ;  /* 0x8000002322227221 */ /* 0x000fe20000000000 */
[----:B------:R-:W-:Y:S01]  /*0fc0*/  FSEL R11, R11, RZ, P0 ;  /* 0x000000ff0b0b7208 */ /* 0x000fe20000000000 */
[----:B-1----:R-:W-:Y:S01]  /*0fd0*/  FMUL R13, R13, R8 ;  /* 0x000000080d0d7220 */ /* 0x002fe20000400000 */
[----:B------:R-:W-:Y:S01]  /*0fe0*/  FSETP.GT.AND P0, PT, |R12|, 8.50705917302346158658e+37, PT ;  /* 0x7e8000000c00780b */ /* 0x000fe20003f04200 */
[----:B------:R-:W-:Y:S01]  /*0ff0*/  FMUL R6, R34, R34 ;  /* 0x0000002222067220 */ /* 0x000fe20000400000 */
[----:B------:R-:W-:Y:S01]  /*1000*/  FADD R30, R30, R9 ;  /* 0x000000091e1e7221 */ /* 0x000fe20000000000 */
[----:B------:R-:W-:Y:S01]  /*1010*/  FFMA R35, R34, R11, R35 ;  /* 0x0000000b22237223 */ /* 0x000fe20000000023 */
[----:B------:R-:W-:Y:S01]  /*1020*/  FSEL R13, R13, RZ, P2 ;  /* 0x000000ff0d0d7208 */ /* 0x000fe20001000000 */
[----:B------:R-:W-:Y:S01]  /*1030*/  FMUL R6, R7, R6 ;  /* 0x0000000607067220 */ /* 0x000fe20000400000 */
[----:B------:R-:W-:Y:S01]  /*1040*/  FMUL R7, R12, 0.25 ;  /* 0x3e8000000c077820 */ /* 0x000fe20000400000 */
[----:B------:R-:W-:Y:S01]  /*1050*/  FADD R36, R36, -R35 ;  /* 0x8000002324247221 */ /* 0x000fe20000000000 */
[----:B------:R-:W-:Y:S01]  /*1060*/  FSETP.NEU.AND P2, PT, R12, RZ, PT ;  /* 0x000000ff0c00720b */ /* 0x000fe20003f4d000 */
[----:B------:R-:W-:-:S02]  /*1070*/  FFMA R6, R11, R6, R30 ;  /* 0x000000060b067223 */ /* 0x000fc4000000001e */
[----:B------:R-:W-:Y:S01]  /*1080*/  FSEL R9, R7, R12, P0 ;  /* 0x0000000c07097208 */ /* 0x000fe20000000000 */
[C---:B------:R-:W-:Y:S01]  /*1090*/  FFMA R35, R36.reuse, R13, R35 ;  /* 0x0000000d24237223 */ /* 0x040fe20000000023 */
[----:B------:R-:W-:Y:S01]  /*10a0*/  FMUL R7, R36, R36 ;  /* 0x0000002424077220 */ /* 0x000fe20000400000 */
[----:B------:R-:W-:Y:S01]  /*10b0*/  FADD R6, R31, R6 ;  /* 0x000000061f067221 */ /* 0x000fe20000000000 */
[----:B------:R-:W-:Y:S01]  /*10c0*/  @P0 FMUL R15, R15, 0.25 ;  /* 0x3e8000000f0f0820 */ /* 0x000fe20000400000 */
[----:B------:R-:W-:Y:S01]  /*10d0*/  @!P3 FMUL R9, R9, 16777216 ;  /* 0x4b8000000909b820 */ /* 0x000fe20000400000 */
[----:B------:R-:W-:Y:S01]  /*10e0*/  FMUL R7, R10, R7 ;  /* 0x000000070a077220 */ /* 0x000fe20000400000 */
[----:B------:R-:W1:Y:S01]  /*10f0*/  SHFL.BFLY PT, R8, R35, 0x10, 0x1f ;  /* 0x0e001f0023087f89 */ /* 0x000e6200000e0000 */
[----:B------:R-:W-:Y:S01]  /*1100*/  @!P3 FMUL R15, R15, 16777216 ;  /* 0x4b8000000f0fb820 */ /* 0x000fe20000400000 */
[----:B------:R-:W3:Y:S01]  /*1110*/  MUFU.RCP R10, R9 ;  /* 0x00000009000a7308 */ /* 0x000ee20000001000 */
[----:B------:R-:W-:Y:S01]  /*1120*/  FFMA R6, R13, R7, R6 ;  /* 0x000000070d067223 */ /* 0x000fe20000000006 */
[----:B--2---:R-:W-:-:S04]  /*1130*/  FADD R13, R12, R17 ;  /* 0x000000110c0d7221 */ /* 0x004fc80000000000 */
[----:B------:R-:W2:Y:S01]  /*1140*/  SHFL.BFLY PT, R7, R6, 0x10, 0x1f ;  /* 0x0e001f0006077f89 */ /* 0x000ea200000e0000 */
[C---:B------:R-:W-:Y:S01]  /*1150*/  FSETP.GEU.AND P3, PT, |R13|.reuse, 1.175494350822287508e-38, PT ;  /* 0x008000000d00780b */ /* 0x040fe20003f6e200 */
[C---:B------:R-:W-:Y:S01]  /*1160*/  FMUL R14, R13.reuse, 0.25 ;  /* 0x3e8000000d0e7820 */ /* 0x040fe20000400000 */
[----:B------:R-:W-:Y:S01]  /*1170*/  FSETP.GT.AND P0, PT, |R13|, 8.50705917302346158658e+37, PT ;  /* 0x7e8000000d00780b */ /* 0x000fe20003f04200 */
[----:B------:R-:W4:Y:S03]  /*1180*/  SHFL.BFLY PT, R16, R13, 0x4, 0x1f ;  /* 0x0c801f000d107f89 */ /* 0x000f2600000e0000 */
[----:B------:R-:W-:Y:S01]  /*1190*/  FSEL R14, R14, R13, P0 ;  /* 0x0000000d0e0e7208 */ /* 0x000fe20000000000 */
[----:B---3--:R-:W-:-:S05]  /*11a0*/  FMUL R10, R10, R15 ;  /* 0x0000000f0a0a7220 */ /* 0x008fca0000400000 */
[----:B------:R-:W-:Y:S01]  /*11b0*/  FSEL R10, R10, RZ, P2 ;  /* 0x000000ff0a0a7208 */ /* 0x000fe20001000000 */
[----:B------:R-:W-:Y:S01]  /*11c0*/  @!P3 FMUL R14, R14, 16777216 ;  /* 0x4b8000000e0eb820 */ /* 0x000fe20000400000 */
[----:B-1----:R-:W-:Y:S01]  /*11d0*/  FADD R8, -R35, R8 ;  /* 0x0000000823087221 */ /* 0x002fe20000000100 */
[----:B------:R-:W-:Y:S01]  /*11e0*/  @P0 FMUL R17, R17, 0.25 ;  /* 0x3e80000011110820 */ /* 0x000fe20000400000 */
[----:B------:R-:W-:Y:S02]  /*11f0*/  FSETP.NEU.AND P2, PT, R13, RZ, PT ;  /* 0x000000ff0d00720b */ /* 0x000fe40003f4d000 */
[C---:B------:R-:W-:Y:S01]  /*1200*/  FMUL R9, R8.reuse, R8 ;  /* 0x0000000808097220 */ /* 0x040fe20000400000 */
[----:B------:R-:W-:Y:S01]  /*1210*/  FFMA R8, R8, R10, R35 ;  /* 0x0000000a08087223 */ /* 0x000fe20000000023 */
[----:B------:R-:W1:Y:S01]  /*1220*/  MUFU.RCP R14, R14 ;  /* 0x0000000e000e7308 */ /* 0x000e620000001000 */
[----:B------:R-:W-:Y:S01]  /*1230*/  @!P3 FMUL R17, R17, 16777216 ;  /* 0x4b8000001111b820 */ /* 0x000fe20000400000 */
[----:B--2---:R-:W-:Y:S01]  /*1240*/  FADD R7, R6, R7 ;  /* 0x0000000706077221 */ /* 0x004fe20000000000 */
[----:B------:R-:W-:Y:S01]  /*1250*/  FMUL R9, R2, R9 ;  /* 0x0000000902097220 */ /* 0x000fe20000400000 */
[----:B------:R-:W2:Y:S01]  /*1260*/  SHFL.BFLY PT, R11, R8, 0x8, 0x1f ;  /* 0x0d001f00080b7f89 */ /* 0x000ea200000e0000 */
[----:B----4-:R-:W-:-:S02]  /*1270*/  FADD R6, R13, R16 ;  /* 0x000000100d067221 */ /* 0x010fc40000000000 */
[----:B------:R-:W-:Y:S02]  /*1280*/  FFMA R7, R10, R9, R7 ;  /* 0x000000090a077223 */ /* 0x000fe40000000007 */
[C---:B------:R-:W-:Y:S01]  /*1290*/  FMUL R9, R6.reuse, 0.25 ;  /* 0x3e80000006097820 */ /* 0x040fe20000400000 */
[C---:B------:R-:W-:Y:S02]  /*12a0*/  FSETP.GEU.AND P3, PT, |R6|.reuse, 1.175494350822287508e-38, PT ;  /* 0x008000000600780b */ /* 0x040fe40003f6e200 */
[----:B------:R-:W3:Y:S01]  /*12b0*/  SHFL.BFLY PT, R2, R7, 0x8, 0x1f ;  /* 0x0d001f0007027f89 */ /* 0x000ee200000e0000 */
[----:B------:R-:W-:Y:S01]  /*12c0*/  FSETP.GT.AND P0, PT, |R6|, 8.50705917302346158658e+37, PT ;  /* 0x7e8000000600780b */ /* 0x000fe20003f04200 */
[----:B-1----:R-:W-:Y:S02]  /*12d0*/  FMUL R17, R14, R17 ;  /* 0x000000110e117220 */ /* 0x002fe40000400000 */
[----:B------:R-:W1:Y:S01]  /*12e0*/  SHFL.BFLY PT, R15, R6, 0x2, 0x1f ;  /* 0x0c401f00060f7f89 */ /* 0x000e6200000e0000 */
[----:B------:R-:W-:-:S02]  /*12f0*/  FSEL R10, R9, R6, P0 ;  /* 0x00000006090a7208 */ /* 0x000fc40000000000 */
[----:B------:R-:W-:Y:S02]  /*1300*/  FSEL R17, R17, RZ, P2 ;  /* 0x000000ff11117208 */ /* 0x000fe40001000000 */
[----:B------:R-:W-:Y:S02]  /*1310*/  FSETP.NEU.AND P2, PT, R6, RZ, PT ;  /* 0x000000ff0600720b */ /* 0x000fe40003f4d000 */
[----:B------:R-:W-:-:S03]  /*1320*/  @!P3 FMUL R10, R10, 16777216 ;  /* 0x4b8000000a0ab820 */ /* 0x000fc60000400000 */
[----:B------:R-:W-:Y:S01]  /*1330*/  @P0 FMUL R16, R16, 0.25 ;  /* 0x3e80000010100820 */ /* 0x000fe20000400000 */
[----:B--2---:R-:W-:-:S03]  /*1340*/  FADD R11, -R8, R11 ;  /* 0x0000000b080b7221 */ /* 0x004fc60000000100 */
[----:B------:R-:W-:Y:S01]  /*1350*/  @!P3 FMUL R16, R16, 16777216 ;  /* 0x4b8000001010b820 */ /* 0x000fe20000400000 */
[C---:B------:R-:W-:Y:S01]  /*1360*/  FFMA R8, R11.reuse, R17, R8 ;  /* 0x000000110b087223 */ /* 0x040fe20000000008 */
[----:B------:R-:W-:Y:S02]  /*1370*/  FMUL R9, R11, R11 ;  /* 0x0000000b0b097220 */ /* 0x000fe40000400000 */
[----:B------:R-:W2:Y:S01]  /*1380*/  MUFU.RCP R11, R10 ;  /* 0x0000000a000b7308 */ /* 0x000ea20000001000 */
[----:B---3--:R-:W-:Y:S01]  /*1390*/  FADD R2, R7, R2 ;  /* 0x0000000207027221 */ /* 0x008fe20000000000 */
[----:B------:R-:W-:Y:S01]  /*13a0*/  FMUL R9, R12, R9 ;  /* 0x000000090c097220 */ /* 0x000fe20000400000 */
[----:B------:R-:W3:Y:S01]  /*13b0*/  SHFL.BFLY PT, R7, R8, 0x4, 0x1f ;  /* 0x0c801f0008077f89 */ /* 0x000ee200000e0000 */
[----:B-1----:R-:W-:Y:S02]  /*13c0*/  FADD R12, R6, R15 ;  /* 0x0000000f060c7221 */ /* 0x002fe40000000000 */
[----:B------:R-:W-:-:S02]  /*13d0*/  FFMA R2, R17, R9, R2 ;  /* 0x0000000911027223 */ /* 0x000fc40000000002 */
[C---:B------:R-:W-:Y:S01]  /*13e0*/  FMUL R17, R12.reuse, 0.25 ;  /* 0x3e8000000c117820 */ /* 0x040fe20000400000 */
[C---:B------:R-:W-:Y:S02]  /*13f0*/  FSETP.GEU.AND P3, PT, |R12|.reuse, 1.175494350822287508e-38, PT ;  /* 0x008000000c00780b */ /* 0x040fe40003f6e200 */
[----:B------:R-:W1:Y:S01]  /*1400*/  SHFL.BFLY PT, R9, R2, 0x4, 0x1f ;  /* 0x0c801f0002097f89 */ /* 0x000e6200000e0000 */
[C---:B------:R-:W-:Y:S01]  /*1410*/  FSETP.GT.AND P0, PT, |R12|.reuse, 8.50705917302346158658e+37, PT ;  /* 0x7e8000000c00780b */ /* 0x040fe20003f04200 */
[----:B--2---:R-:W-:Y:S02]  /*1420*/  FMUL R11, R11, R16 ;  /* 0x000000100b0b7220 */ /* 0x004fe40000400000 */
[----:B------:R-:W2:Y:S01]  /*1430*/  SHFL.BFLY PT, R19, R12, 0x1, 0x1f ;  /* 0x0c201f000c137f89 */ /* 0x000ea200000e0000 */
[----:B------:R-:W-:Y:S02]  /*1440*/  FSEL R17, R17, R12, P0 ;  /* 0x0000000c11117208 */ /* 0x000fe40000000000 */
[----:B------:R-:W-:Y:S01]  /*1450*/  FSEL R11, R11, RZ, P2 ;  /* 0x000000ff0b0b7208 */ /* 0x000fe20001000000 */
[----:B------:R-:W4:Y:S01]  /*1460*/  S2R R16, SR_TID.X ;  /* 0x0000000000107919 */ /* 0x000f220000002100 */
[----:B------:R-:W-:-:S02]  /*1470*/  FSETP.NEU.AND P2, PT, R12, RZ, PT ;  /* 0x000000ff0c00720b */ /* 0x000fc40003f4d000 */
[----:B------:R-:W-:-:S03]  /*1480*/  @!P3 FMUL R17, R17, 16777216 ;  /* 0x4b8000001111b820 */ /* 0x000fc60000400000 */
[----:B------:R-:W-:Y:S01]  /*1490*/  @P0 FMUL R15, R15, 0.25 ;  /* 0x3e8000000f0f0820 */ /* 0x000fe20000400000 */
[----:B---3--:R-:W-:-:S03]  /*14a0*/  FADD R7, -R8, R7 ;  /* 0x0000000708077221 */ /* 0x008fc60000000100 */
[----:B------:R-:W-:Y:S01]  /*14b0*/  @!P3 FMUL R15, R15, 16777216 ;  /* 0x4b8000000f0fb820 */ /* 0x000fe20000400000 */
[C---:B------:R-:W-:Y:S01]  /*14c0*/  FMUL R10, R7.reuse, R7 ;  /* 0x00000007070a7220 */ /* 0x040fe20000400000 */
[----:B------:R-:W-:-:S03]  /*14d0*/  FFMA R7, R7, R11, R8 ;  /* 0x0000000b07077223 */ /* 0x000fc60000000008 */
[----:B------:R-:W-:Y:S01]  /*14e0*/  FMUL R10, R13, R10 ;  /* 0x0000000a0d0a7220 */ /* 0x000fe20000400000 */
[----:B-1----:R-:W-:Y:S01]  /*14f0*/  FADD R2, R2, R9 ;  /* 0x0000000902027221 */ /* 0x002fe20000000000 */
[----:B------:R-:W1:Y:S03]  /*1500*/  SHFL.BFLY PT, R8, R7, 0x2, 0x1f ;  /* 0x0c401f0007087f89 */ /* 0x000e6600000e0000 */
[----:B------:R-:W-:Y:S01]  /*1510*/  FFMA R2, R11, R10, R2 ;  /* 0x0000000a0b027223 */ /* 0x000fe20000000002 */
[----:B--2---:R-:W-:Y:S01]  /*1520*/  FADD R14, R12, R19 ;  /* 0x000000130c0e7221 */ /* 0x004fe20000000000 */
[----:B------:R4:W2:Y:S03]  /*1530*/  MUFU.RCP R10, R17 ;  /* 0x00000011000a7308 */ /* 0x0008a60000001000 */
[----:B------:R-:W3:Y:S01]  /*1540*/  SHFL.BFLY PT, R9, R2, 0x2, 0x1f ;  /* 0x0c401f0002097f89 */ /* 0x000ee200000e0000 */
[C---:B------:R-:W-:Y:S01]  /*1550*/  FMUL R11, R14.reuse, 0.25 ;  /* 0x3e8000000e0b7820 */ /* 0x040fe20000400000 */
[----:B------:R-:W-:-:S02]  /*1560*/  FSETP.GT.AND P0, PT, |R14|, 8.50705917302346158658e+37, PT ;  /* 0x7e8000000e00780b */ /* 0x000fc40003f04200 */
[----:B------:R-:W-:Y:S02]  /*1570*/  FSETP.GEU.AND P3, PT, |R14|, 1.175494350822287508e-38, PT ;  /* 0x008000000e00780b */ /* 0x000fe40003f6e200 */
[----:B------:R-:W-:Y:S01]  /*1580*/  FSEL R13, R11, R14, P0 ;  /* 0x0000000e0b0d7208 */ /* 0x000fe20000000000 */
[----:B----4-:R-:W-:Y:S02]  /*1590*/  IMAD.SHL.U32 R17, R16, 0x4, RZ ;  /* 0x0000000410117824 */ /* 0x010fe400078e00ff */
[----:B--2---:R-:W-:-:S06]  /*15a0*/  FMUL R10, R10, R15 ;  /* 0x0000000f0a0a7220 */ /* 0x004fcc0000400000 */
[----:B------:R-:W-:Y:S01]  /*15b0*/  @P0 FMUL R19, R19, 0.25 ;  /* 0x3e80000013130820 */ /* 0x000fe20000400000 */
[----:B-1----:R-:W-:Y:S01]  /*15c0*/  FADD R8, -R7, R8 ;  /* 0x0000000807087221 */ /* 0x002fe20000000100 */
[----:B------:R-:W-:Y:S01]  /*15d0*/  FSEL R10, R10, RZ, P2 ;  /* 0x000000ff0a0a7208 */ /* 0x000fe20001000000 */
[----:B------:R-:W-:Y:S01]  /*15e0*/  @!P3 FMUL R13, R13, 16777216 ;  /* 0x4b8000000d0db820 */ /* 0x000fe20000400000 */
[----:B------:R-:W-:Y:S01]  /*15f0*/  @!P3 FMUL R19, R19, 16777216 ;  /* 0x4b8000001313b820 */ /* 0x000fe20000400000 */
[----:B------:R-:W-:Y:S01]  /*1600*/  FMUL R11, R8, R8 ;  /* 0x00000008080b7220 */ /* 0x000fe20000400000 */
[----:B------:R-:W-:Y:S01]  /*1610*/  FSETP.NEU.AND P0, PT, R14, RZ, PT ;  /* 0x000000ff0e00720b */ /* 0x000fe20003f0d000 */
[----:B------:R-:W-:Y:S01]  /*1620*/  FFMA R7, R8, R10, R7 ;  /* 0x0000000a08077223 */ /* 0x000fe20000000007 */
[----:B------:R-:W-:Y:S01]  /*1630*/  LOP3.LUT P2, RZ, R16, 0x1f, RZ, 0xc0, !PT ;  /* 0x0000001f10ff7812 */ /* 0x000fe2000784c0ff */
[----:B---3--:R-:W-:Y:S01]  /*1640*/  FADD R9, R2, R9 ;  /* 0x0000000902097221 */ /* 0x008fe20000000000 */
[----:B------:R-:W-:Y:S01]  /*1650*/  FMUL R11, R6, R11 ;  /* 0x0000000b060b7220 */ /* 0x000fe20000400000 */
[----:B------:R1:W2:Y:S01]  /*1660*/  MUFU.RCP R8, R13 ;  /* 0x0000000d00087308 */ /* 0x0002a20000001000 */
[----:B------:R-:W3:Y:S01]  /*1670*/  SHFL.BFLY PT, R2, R7, 0x1, 0x1f ;  /* 0x0c201f0007027f89 */ /* 0x000ee200000e0000 */
[----:B------:R-:W-:Y:S01]  /*1680*/  ISETP.GE.AND P3, PT, R16, 0x10, PT ;  /* 0x000000101000780c */ /* 0x000fe20003f66270 */
[----:B------:R-:W-:Y:S01]  /*1690*/  FFMA R9, R10, R11, R9 ;  /* 0x0000000b0a097223 */ /* 0x000fe20000000009 */
[----:B------:R-:W-:-:S04]  /*16a0*/  SHF.R.U32.HI R10, RZ, 0x6, R16 ;  /* 0x00000006ff0a7819 */ /* 0x000fc80000011610 */
[----:B------:R-:W4:Y:S01]  /*16b0*/  SHFL.BFLY PT, R6, R9, 0x1, 0x1f ;  /* 0x0c201f0009067f89 */ /* 0x000f2200000e0000 */
[----:B-1----:R-:W-:Y:S02]  /*16c0*/  SGXT.U32 R13, R10, 0x3 ;  /* 0x000000030a0d781a */ /* 0x002fe40000000000 */
[----:B------:R-:W-:Y:S02]  /*16d0*/  SHF.R.U32.HI R10, RZ, 0x3, R16 ;  /* 0x00000003ff0a7819 */ /* 0x000fe40000011610 */
[----:B------:R-:W-:Y:S01]  /*16e0*/  SHF.L.U32 R13, R13, 0x3, RZ ;  /* 0x000000030d0d7819 */ /* 0x000fe200000006ff */
[----:B--2---:R-:W-:-:S03]  /*16f0*/  FMUL R8, R8, R19 ;  /* 0x0000001308087220 */ /* 0x004fc60000400000 */
[----:B------:R-:W-:Y:S02]  /*1700*/  LOP3.LUT R10, R13, 0x4, R10, 0xf8, !PT ;  /* 0x000000040d0a7812 */ /* 0x000fe400078ef80a */
[----:B------:R-:W-:-:S03]  /*1710*/  FSEL R8, R8, RZ, P0 ;  /* 0x000000ff08087208 */ /* 0x000fc60000000000 */
[----:B------:R-:W-:Y:S01]  /*1720*/  @!P2 STS [R10+UR4+0x80], R14 ;  /* 0x0000800e0a00a988 */ /* 0x000fe20008000804 */
[----:B---3--:R-:W-:-:S04]  /*1730*/  FADD R2, -R7, R2 ;  /* 0x0000000207027221 */ /* 0x008fc80000000100 */
[C---:B------:R-:W-:Y:S01]  /*1740*/  FMUL R11, R2.reuse, R2 ;  /* 0x00000002020b7220 */ /* 0x040fe20000400000 */
[----:B------:R-:W-:Y:S01]  /*1750*/  FFMA R15, R2, R8, R7 ;  /* 0x00000008020f7223 */ /* 0x000fe20000000007 */
[----:B----4-:R-:W-:Y:S02]  /*1760*/  FADD R9, R9, R6 ;  /* 0x0000000609097221 */ /* 0x010fe40000000000 */
[----:B------:R-:W-:Y:S01]  /*1770*/  FMUL R11, R12, R11 ;  /* 0x0000000b0c0b7220 */ /* 0x000fe20000400000 */
[----:B------:R-:W-:Y:S01]  /*1780*/  MOV R12, 0x39aaaaab ;  /* 0x39aaaaab000c7802 */ /* 0x000fe20000000f00 */
[----:B------:R-:W-:Y:S02]  /*1790*/  @!P2 STS [R10+UR4], R15 ;  /* 0x0000000f0a00a988 */ /* 0x000fe40008000804 */
[----:B------:R-:W-:-:S05]  /*17a0*/  FFMA R11, R8, R11, R9 ;  /* 0x0000000b080b7223 */ /* 0x000fca0000000009 */
[----:B------:R1:W-:Y:S01]  /*17b0*/  @!P2 STS [R10+UR4+0x40], R11 ;  /* 0x0000400b0a00a988 */ /* 0x0003e20008000804 */
[----:B------:R-:W-:Y:S01]  /*17c0*/  BAR.SYNC.DEFER_BLOCKING 0x0 ;  /* 0x0000000000007b1d */ /* 0x000fe20000010000 */
[----:B-1----:R-:W-:-:S05]  /*17d0*/  LOP3.LUT R10, R16, 0x1, RZ, 0xc0, !PT ;  /* 0x00000001100a7812 */ /* 0x002fca00078ec0ff */
[----:B------:R-:W1:Y:S04]  /*17e0*/  @!P3 LDS R5, [R17+UR4+0x80] ;  /* 0x000080041105b984 */ /* 0x000e680008000800 */
[----:B------:R-:W-:Y:S04]  /*17f0*/  @!P3 LDS R4, [R17+UR4] ;  /* 0x000000041104b984 */ /* 0x000fe80008000800 */
[----:B------:R-:W2:Y:S04]  /*1800*/  @!P3 LDS R3, [R17+UR4+0x40] ;  /* 0x000040041103b984 */ /* 0x000ea80008000800 */
[----:B-1----:R-:W1:Y:S04]  /*1810*/  SHFL.BFLY PT, R6, R5, 0x1, 0x1f ;  /* 0x0c201f0005067f89 */ /* 0x002e6800000e0000 */
[----:B--2---:R-:W2:Y:S01]  /*1820*/  SHFL.BFLY PT, R2, R3, 0x1, 0x1f ;  /* 0x0c201f0003027f89 */ /* 0x004ea200000e0000 */
[----:B-1----:R-:W-:-:S04]  /*1830*/  FADD R8, R5, R6 ;  /* 0x0000000605087221 */ /* 0x002fc80000000000 */
[C---:B------:R-:W-:Y:S01]  /*1840*/  FMUL R7, R8.reuse, 0.25 ;  /* 0x3e80000008077820 */ /* 0x040fe20000400000 */
[C---:B------:R-:W-:Y:S02]  /*1850*/  FSETP.GEU.AND P2, PT, |R8|.reuse, 1.175494350822287508e-38, PT ;  /* 0x008000000800780b */ /* 0x040fe40003f4e200 */
[----:B------:R-:W-:Y:S01]  /*1860*/  FSETP.GT.AND P0, PT, |R8|, 8.50705917302346158658e+37, PT ;  /* 0x7e8000000800780b */ /* 0x000fe20003f04200 */
[----:B--2---:R-:W-:Y:S01]  /*1870*/  FADD R3, R3, R2 ;  /* 0x0000000203037221 */ /* 0x004fe20000000000 */
[----:B------:R-:W-:Y:S02]  /*1880*/  LOP3.LUT R2, R16, 0x3f, RZ, 0xc0, !PT ;  /* 0x0000003f10027812 */ /* 0x000fe400078ec0ff */
[----:B------:R-:W-:Y:S02]  /*1890*/  FSEL R9, R7, R8, P0 ;  /* 0x0000000807097208 */ /* 0x000fe40000000000 */
[----:B------:R-:W1:Y:S05]  /*18a0*/  SHFL.BFLY PT, R7, R4, 0x1, 0x1f ;  /* 0x0c201f0004077f89 */ /* 0x000e6a00000e0000 */
[----:B------:R-:W-:-:S02]  /*18b0*/  @!P2 FMUL R9, R9, 16777216 ;  /* 0x4b8000000909a820 */ /* 0x000fc40000400000 */
[----:B------:R-:W-:Y:S01]  /*18c0*/  @P0 FMUL R6, R6, 0.25 ;  /* 0x3e80000006060820 */ /* 0x000fe20000400000 */
[----:B------:R-:W-:-:S03]  /*18d0*/  ISETP.NE.U32.AND P0, PT, R10, 0x1, PT ;  /* 0x000000010a00780c */ /* 0x000fc60003f05070 */
[----:B------:R-:W2:Y:S01]  /*18e0*/  MUFU.RCP R9, R9 ;  /* 0x0000000900097308 */ /* 0x000ea20000001000 */
[----:B------:R-:W-:Y:S01]  /*18f0*/  @!P2 FMUL R6, R6, 16777216 ;  /* 0x4b8000000606a820 */ /* 0x000fe20000400000 */
[----:B------:R-:W-:Y:S02]  /*1900*/  FSETP.NEU.AND P2, PT, R8, RZ, PT ;  /* 0x000000ff0800720b */ /* 0x000fe40003f4d000 */
[----:B------:R-:W-:Y:S01]  /*1910*/  ISETP.LT.AND P0, PT, R16, 0x10, P0 ;  /* 0x000000101000780c */ /* 0x000fe20000701270 */
[----:B-1----:R-:W-:Y:S01]  /*1920*/  FADD R7, -R4, R7 ;  /* 0x0000000704077221 */ /* 0x002fe20000000100 */
[----:B--2---:R-:W-:-:S03]  /*1930*/  FMUL R6, R9, R6 ;  /* 0x0000000609067220 */ /* 0x004fc60000400000 */
[----:B------:R-:W-:-:S08]  /*1940*/  FMUL R10, R7, R7 ;  /* 0x00000007070a7220 */ /* 0x000fd00000400000 */
[----:B------:R1:W-:Y:S01]  /*1950*/  @P0 STS [R17+UR4+0x80], R8 ;  /* 0x0000800811000988 */ /* 0x0003e20008000804 */
[----:B------:R-:W-:Y:S01]  /*1960*/  FSEL R6, R6, RZ, P2 ;  /* 0x000000ff06067208 */ /* 0x000fe20001000000 */
[----:B------:R-:W-:-:S04]  /*1970*/  FMUL R10, R5, R10 ;  /* 0x0000000a050a7220 */ /* 0x000fc80000400000 */
[----:B------:R-:W-:Y:S01]  /*1980*/  FFMA R4, R7, R6, R4 ;  /* 0x0000000607047223 */ /* 0x000fe20000000004 */
[----:B------:R-:W-:Y:S01]  /*1990*/  FFMA R6, R6, R10, R3 ;  /* 0x0000000a06067223 */ /* 0x000fe20000000003 */
[----:B------:R-:W-:-:S03]  /*19a0*/  IMAD.WIDE.U32 R2, R2, 0x8, RZ ;  /* 0x0000000802027825 */ /* 0x000fc600078e00ff */
[----:B------:R2:W-:Y:S04]  /*19b0*/  @P0 STS [R17+UR4], R4 ;  /* 0x0000000411000988 */ /* 0x0005e80008000804 */
[----:B------:R-:W-:Y:S01]  /*19c0*/  @P0 STS [R17+UR4+0x40], R6 ;  /* 0x0000400611000988 */ /* 0x000fe20008000804 */
[----:B------:R-:W-:Y:S01]  /*19d0*/  BAR.SYNC.DEFER_BLOCKING 0x0 ;  /* 0x0000000000007b1d */ /* 0x000fe20000010000 */
[----:B------:R-:W-:-:S04]  /*19e0*/  IADD3 R7, P0, R2, 0x4800, RZ ;  /* 0x0000480002077810 */ /* 0x000fc80007f1e0ff */
[----:B-1----:R-:W-:Y:S02]  /*19f0*/  IADD3.X R8, RZ, R3, RZ, P0, !PT ;  /* 0x00000003ff087210 */ /* 0x002fe400007fe4ff */
[----:B--2---:R-:W-:Y:S01]  /*1a00*/  IADD3 R4, P2, R7, UR8, RZ ;  /* 0x0000000807047c10 */ /* 0x004fe2000ff5e0ff */
[----:B------:R-:W1:Y:S04]  /*1a10*/  LDS R5, [R13+UR4+0x40] ;  /* 0x000040040d057984 */ /* 0x000e680008000800 */
[----:B------:R2:W3:Y:S01]  /*1a20*/  LDS R10, [R13+UR4] ;  /* 0x000000040d0a7984 */ /* 0x0004e20008000800 */
[----:B------:R-:W-:Y:S02]  /*1a30*/  ULDC.64 UR4, c[0x0][0x230] ;  /* 0x00008c0000047ab9 */ /* 0x000fe40000000a00 */
[----:B------:R-:W-:-:S04]  /*1a40*/  IADD3 R2, P0, R7, UR4, RZ ;  /* 0x0000000407027c10 */ /* 0x000fc8000ff1e0ff */
[----:B------:R-:W-:Y:S02]  /*1a50*/  IADD3.X R3, R8, UR5, RZ, P0, !PT ;  /* 0x0000000508037c10 */ /* 0x000fe400087fe4ff */
[----:B--2---:R-:W-:Y:S01]  /*1a60*/  MOV R13, 0xffffff00 ;  /* 0xffffff00000d7802 */ /* 0x004fe20000000f00 */
[----:B-1----:R-:W-:-:S04]  /*1a70*/  FFMA R5, R5, R12, 9.9999999747524270788e-07 ;  /* 0x358637bd05057423 */ /* 0x002fc8000000000c */
[----:B------:R1:W2:Y:S02]  /*1a80*/  MUFU.RSQ R11, R5 ;  /* 0x00000005000b7308 */ /* 0x0002a40000001400 */
[----:B-1-3--:R-:W-:-:S07]  /*1a90*/  IADD3.X R5, R8, UR9, RZ, P2, !PT ;  /* 0x0000000908057c10 */ /* 0x00afce00097fe4ff */
.L_x_2:
[----:B-1----:R-:W1:Y:S01]  /*1aa0*/  LDC.64 R16, c[0x0][0x210] ;  /* 0x00008400ff107b82 */ /* 0x002e620000000a00 */
[----:B------:R-:W3:Y:S01]  /*1ab0*/  LDG.E.EL.64 R18, desc[UR6][R4.64+0x1800] ;  /* 0x0018000604127981 */ /* 0x000ee2000c2e1b00 */
[----:B------:R-:W-:-:S03]  /*1ac0*/  VIADD R13, R13, 0x100 ;  /* 0x000001000d0d7836 */ /* 0x000fc60000000000 */
[----:B--2---:R-:W2:Y:S02]  /*1ad0*/  LDG.E.EL.64 R22, desc[UR6][R2.64+0x1800] ;  /* 0x0018000602167981 */ /* 0x004ea4000c2e1b00 */
[----:B------:R-:W-:Y:S02]  /*1ae0*/  IADD3 R12, R0, R13, RZ ;  /* 0x0000000d000c7210 */ /* 0x000fe40007ffe0ff */
[----:B------:R-:W4:Y:S04]  /*1af0*/  LDG.E.EL.64 R14, desc[UR6][R4.64] ;  /* 0x00000006040e7981 */ /* 0x000f28000c2e1b00 */
[----:B------:R5:W4:Y:S01]  /*1b00*/  LDG.E.EL.64 R8, desc[UR6][R2.64] ;  /* 0x0000000602087981 */ /* 0x000b22000c2e1b00 */
[----:B------:R-:W-:Y:S01]  /*1b10*/  CS2R R6, SRZ ;  /* 0x0000000000067805 */ /* 0x000fe2000001ff00 */
[----:B-1----:R-:W-:-:S05]  /*1b20*/  IMAD.WIDE R16, R12, 0x2, R16 ;  /* 0x000000020c107825 */ /* 0x002fca00078e0210 */
[----:B------:R4:W4:Y:S01]  /*1b30*/  @!P1 LDG.E.EF.64 R6, desc[UR6][R16.64] ;  /* 0x0000000610069981 */ /* 0x000922000c0e1b00 */
[----:B------:R-:W-:Y:S02]  /*1b40*/  ISETP.GE.U32.AND P3, PT, R13, 0xb00, PT ;  /* 0x00000b000d00780c */ /* 0x000fe40003f66070 */
[----:B-----5:R-:W-:Y:S02]  /*1b50*/  IADD3 R2, P0, R2, 0x200, RZ ;  /* 0x0000020002027810 */ /* 0x020fe40007f1e0ff */
[----:B------:R-:W-:Y:S02]  /*1b60*/  IADD3 R4, P2, R4, 0x200, RZ ;  /* 0x0000020004047810 */ /* 0x000fe40007f5e0ff */
[----:B------:R-:W-:Y:S02]  /*1b70*/  IADD3.X R3, RZ, R3, RZ, P0, !PT ;  /* 0x00000003ff037210 */ /* 0x000fe400007fe4ff */
[----:B------:R-:W-:Y:S02]  /*1b80*/  IADD3.X R5, RZ, R5, RZ, P2, !PT ;  /* 0x00000005ff057210 */ /* 0x000fe400017fe4ff */
[----:B---3--:R-:W-:-:S02]  /*1b90*/  PRMT R20, R18, 0x7632, R20 ;  /* 0x0000763212147816 */ /* 0x008fc40000000014 */
[----:B------:R-:W-:Y:S02]  /*1ba0*/  SHF.L.U32 R21, R19, 0x10, RZ ;  /* 0x0000001013157819 */ /* 0x000fe400000006ff */
[----:B------:R-:W-:Y:S01]  /*1bb0*/  SHF.L.U32 R18, R18, 0x10, RZ ;  /* 0x0000001012127819 */ /* 0x000fe200000006ff */
[C---:B--2---:R-:W-:Y:S01]  /*1bc0*/  IMAD.U32 R25, R22.reuse, 0x10000, RZ ;  /* 0x0001000016197824 */ /* 0x044fe200078e00ff */
[----:B------:R-:W-:Y:S02]  /*1bd0*/  PRMT R19, R22, 0x7632, R19 ;  /* 0x0000763216137816 */ /* 0x000fe40000000013 */
[----:B------:R-:W-:Y:S01]  /*1be0*/  SHF.L.U32 R22, R23, 0x10, RZ ;  /* 0x0000001017167819 */ /* 0x000fe200000006ff */
[----:B------:R-:W-:Y:S01]  /*1bf0*/  FADD R25, R18, R25 ;  /* 0x0000001912197221 */ /* 0x000fe20000000000 */
[----:B------:R-:W-:Y:S01]  /*1c00*/  SHF.L.U32 R20, R20, 0x10, RZ ;  /* 0x0000001014147819 */ /* 0x000fe200000006ff */
[----:B----4-:R-:W-:Y:S01]  /*1c10*/  IMAD.U32 R17, R14, 0x10000, RZ ;  /* 0x000100000e117824 */ /* 0x010fe200078e00ff */
[----:B------:R-:W-:Y:S01]  /*1c20*/  SHF.L.U32 R27, R19, 0x10, RZ ;  /* 0x00000010131b7819 */ /* 0x000fe200000006ff */
[----:B------:R-:W-:Y:S01]  /*1c30*/  FADD R26, R21, R22 ;  /* 0x00000016151a7221 */ /* 0x000fe20000000000 */
[----:B------:R-:W-:Y:S01]  /*1c40*/  PRMT R19, R19, 0x7632, R19 ;  /* 0x0000763213137816 */ /* 0x000fe20000000013 */
[----:B------:R-:W-:Y:S01]  /*1c50*/  FADD R25, R25, 1 ;  /* 0x3f80000019197421 */ /* 0x000fe20000000000 */
[----:B------:R-:W-:Y:S01]  /*1c60*/  PRMT R23, R23, 0x7632, R23 ;  /* 0x0000763217177816 */ /* 0x000fe20000000017 */
[----:B------:R-:W-:Y:S01]  /*1c70*/  FADD R27, R20, R27 ;  /* 0x0000001b141b7221 */ /* 0x000fe20000000000 */
[----:B------:R-:W-:Y:S01]  /*1c80*/  PRMT R16, R14, 0x7632, R16 ;  /* 0x000076320e107816 */ /* 0x000fe20000000010 */
[----:B------:R-:W-:Y:S01]  /*1c90*/  IMAD.U32 R19, R19, 0x10000, RZ ;  /* 0x0001000013137824 */ /* 0x000fe200078e00ff */
[C---:B------:R-:W-:Y:S01]  /*1ca0*/  PRMT R18, R8.reuse, 0x7632, R18 ;  /* 0x0000763208127816 */ /* 0x040fe20000000012 */
[----:B------:R-:W-:Y:S01]  /*1cb0*/  FADD R27, R27, 1 ;  /* 0x3f8000001b1b7421 */ /* 0x000fe20000000000 */
[----:B------:R-:W-:-:S02]  /*1cc0*/  SHF.L.U32 R22, R8, 0x10, RZ ;  /* 0x0000001008167819 */ /* 0x000fc400000006ff */
[----:B------:R-:W-:Y:S02]  /*1cd0*/  PRMT R14, R15, 0x7632, R14 ;  /* 0x000076320f0e7816 */ /* 0x000fe4000000000e */
[----:B------:R-:W-:Y:S01]  /*1ce0*/  PRMT R20, R9, 0x7632, R20 ;  /* 0x0000763209147816 */ /* 0x000fe20000000014 */
[----:B------:R-:W-:Y:S01]  /*1cf0*/  FADD R29, R17, R22 ;  /* 0x00000016111d7221 */ /* 0x000fe20000000000 */
[----:B------:R-:W-:Y:S01]  /*1d00*/  SHF.L.U32 R24, R9, 0x10, RZ ;  /* 0x0000001009187819 */ /* 0x000fe200000006ff */
[----:B------:R-:W-:Y:S01]  /*1d10*/  IMAD.U32 R9, R18, 0x10000, RZ ;  /* 0x0001000012097824 */ /* 0x000fe200078e00ff */
[----:B------:R-:W-:Y:S02]  /*1d20*/  SHF.L.U32 R8, R23, 0x10, RZ ;  /* 0x0000001017087819 */ /* 0x000fe400000006ff */
[----:B------:R-:W-:Y:S02]  /*1d30*/  SHF.L.U32 R16, R16, 0x10, RZ ;  /* 0x0000001010107819 */ /* 0x000fe400000006ff */
[----:B------:R-:W-:Y:S01]  /*1d40*/  SHF.L.U32 R15, R15, 0x10, RZ ;  /* 0x000000100f0f7819 */ /* 0x000fe200000006ff */
[----:B------:R-:W-:Y:S01]  /*1d50*/  FADD R18, R19, R8 ;  /* 0x0000000813127221 */ /* 0x000fe20000000000 */
[----:B------:R-:W-:Y:S01]  /*1d60*/  SHF.L.U32 R14, R14, 0x10, RZ ;  /* 0x000000100e0e7819 */ /* 0x000fe200000006ff */
[----:B------:R-:W-:Y:S01]  /*1d70*/  FADD R31, R16, R9 ;  /* 0x00000009101f7221 */ /* 0x000fe20000000000 */
[----:B------:R-:W-:Y:S01]  /*1d80*/  SHF.L.U32 R21, R20, 0x10, RZ ;  /* 0x0000001014157819 */ /* 0x000fe200000006ff */
[----:B------:R-:W-:Y:S01]  /*1d90*/  FADD R33, R15, R24 ;  /* 0x000000180f217221 */ /* 0x000fe20000000000 */
[----:B------:R-:W-:Y:S01]  /*1da0*/  SEL R8, R6, RZ, !P1 ;  /* 0x000000ff06087207 */ /* 0x000fe20004800000 */
[----:B------:R-:W-:Y:S01]  /*1db0*/  FADD R23, R18, 1 ;  /* 0x3f80000012177421 */ /* 0x000fe20000000000 */
[----:B------:R-:W-:Y:S01]  /*1dc0*/  SEL R9, R7, RZ, !P1 ;  /* 0x000000ff07097207 */ /* 0x000fe20004800000 */
[----:B------:R-:W-:Y:S01]  /*1dd0*/  FADD R35, R14, R21 ;  /* 0x000000150e237221 */ /* 0x000fe20000000000 */
[----:B------:R-:W1:Y:S01]  /*1de0*/  LDC.64 R6, c[0x0][0x240] ;  /* 0x00009000ff067b82 */ /* 0x000e620000000a00 */
[----:B------:R-:W-:Y:S01]  /*1df0*/  PRMT R14, R8, 0x7632, R14 ;  /* 0x00007632080e7816 */ /* 0x000fe2000000000e */
[----:B------:R-:W-:Y:S01]  /*1e00*/  FADD R21, R26, 1 ;  /* 0x3f8000001a157421 */ /* 0x000fe20000000000 */
[----:B------:R-:W-:-:S02]  /*1e10*/  PRMT R15, R9, 0x7632, R15 ;  /* 0x00007632090f7816 */ /* 0x000fc4000000000f */
[----:B------:R-:W-:Y:S02]  /*1e20*/  SHF.L.U32 R17, R8, 0x10, RZ ;  /* 0x0000001008117819 */ /* 0x000fe400000006ff */
[----:B------:R-:W-:Y:S01]  /*1e30*/  SHF.L.U32 R19, R9, 0x10, RZ ;  /* 0x0000001009137819 */ /* 0x000fe200000006ff */
[----:B------:R-:W-:Y:S01]  /*1e40*/  IMAD.U32 R9, R14, 0x10000, RZ ;  /* 0x000100000e097824 */ /* 0x000fe200078e00ff */
[----:B------:R-:W-:Y:S01]  /*1e50*/  SHF.L.U32 R15, R15, 0x10, RZ ;  /* 0x000000100f0f7819 */ /* 0x000fe200000006ff */
[C---:B------:R-:W-:Y:S02]  /*1e60*/  FADD R8, -R10.reuse, R17 ;  /* 0x000000110a087221 */ /* 0x040fe40000000100 */
[C---:B------:R-:W-:Y:S01]  /*1e70*/  FADD R16, -R10.reuse, R19 ;  /* 0x000000130a107221 */ /* 0x040fe20000000100 */
[C---:B------:R-:W-:Y:S01]  /*1e80*/  FADD R14, -R10.reuse, R9 ;  /* 0x000000090a0e7221 */ /* 0x040fe20000000100 */
[----:B------:R-:W-:Y:S01]  /*1e90*/  FADD R18, -R10, R15 ;  /* 0x0000000f0a127221 */ /* 0x000fe20000000100 */
[C---:B------:R-:W-:Y:S01]  /*1ea0*/  FMUL R8, R11.reuse, R8 ;  /* 0x000000080b087220 */ /* 0x040fe20000400000 */
[C---:B------:R-:W-:Y:S01]  /*1eb0*/  FMUL R16, R11.reuse, R16 ;  /* 0x000000100b107220 */ /* 0x040fe20000400000 */
[C---:B------:R-:W-:Y:S01]  /*1ec0*/  FMUL R14, R11.reuse, R14 ;  /* 0x0000000e0b0e7220 */ /* 0x040fe20000400000 */
[----:B------:R-:W-:Y:S01]  /*1ed0*/  FMUL R18, R11, R18 ;  /* 0x000000120b127220 */ /* 0x000fe20000400000 */
[----:B------:R-:W-:Y:S01]  /*1ee0*/  FFMA R8, R8, R25, R29 ;  /* 0x0000001908087223 */ /* 0x000fe2000000001d */
[----:B------:R-:W-:Y:S01]  /*1ef0*/  FFMA R16, R16, R21, R33 ;  /* 0x0000001510107223 */ /* 0x000fe20000000021 */
[----:B------:R-:W-:Y:S01]  /*1f00*/  FFMA R27, R14, R27, R31 ;  /* 0x0000001b0e1b7223 */ /* 0x000fe2000000001f */
[----:B------:R-:W-:Y:S01]  /*1f10*/  FFMA R23, R18, R23, R35 ;  /* 0x0000001712177223 */ /* 0x000fe20000000023 */
[----:B-1----:R-:W-:-:S03]  /*1f20*/  IMAD.WIDE R6, R12, 0x2, R6 ;  /* 0x000000020c067825 */ /* 0x002fc600078e0206 */
[----:B------:R-:W-:Y:S02]  /*1f30*/  F2FP.BF16.F32.PACK_AB R8, R27, R8 ;  /* 0x000000081b08723e */ /* 0x000fe400000010ff */
[----:B------:R-:W-:-:S05]  /*1f40*/  F2FP.BF16.F32.PACK_AB R9, R23, R16 ;  /* 0x000000101709723e */ /* 0x000fca00000010ff */
[----:B------:R1:W-:Y:S01]  /*1f50*/  @!P1 STG.E.64 desc[UR6][R6.64], R8 ;  /* 0x0000000806009986 */ /* 0x0003e2000c101b06 */
[----:B------:R-:W-:Y:S05]  /*1f60*/  @!P3 BRA `(.L_x_2) ;  /* 0xfffffff800ccb947 */ /* 0x000fea000383ffff */
[----:B------:R-:W-:Y:S05]  /*1f70*/  EXIT ;  /* 0x000000000000794d */ /* 0x000fea0003800000 */
.L_x_3:
[----:B------:R-:W-:-:S00]  /*1f80*/  BRA `(.L_x_3) ;  /* 0xfffffffc00fc7947 */ /* 0x000fc0000383ffff */
[----:B------:R-:W-:-:S00]  /*1f90*/  NOP ;  /* 0x0000000000007918 */ /* 0x000fc00000000000 */
        /* <DEDUP_REMOVED lines=14> */
.L_x_4:


//--------------------- .nv.global.init           --------------------------
	.section	.nv.global.init,"aw",@progbits
.nv.global.init:
	.type		_$_str,@object
	.size		_$_str,(.L_0 - _$_str)
_$_str:
        /*0000*/ 	.byte	0x5f, 0x5f, 0x43, 0x55, 0x44, 0x41, 0x5f, 0x46, 0x54, 0x5a, 0x00
.L_0:


//--------------------- .nv.shared.triton_        --------------------------
	.section	.nv.shared.triton_,"aw",@nobits
	.sectionflags	@""
	.align	16
	.zero		1024


//--------------------- .nv.constant0.triton_     --------------------------
	.section	.nv.constant0.triton_,"a",@progbits
	.sectionflags	@""
	.align	4
.nv.constant0.triton_:
	.zero		592
